//
// Generated by NVIDIA NVVM Compiler
//
// Compiler Build ID: CL-36424714
// Cuda compilation tools, release 13.0, V13.0.88
// Based on NVVM 20.0.0
//

.version 9.0
.target sm_100
.address_size 64

	// .globl	_Z9desKernelPKmS0_Pmi
.const .align 4 .b8 dPC1[224] = {57, 0, 0, 0, 49, 0, 0, 0, 41, 0, 0, 0, 33, 0, 0, 0, 25, 0, 0, 0, 17, 0, 0, 0, 9, 0, 0, 0, 1, 0, 0, 0, 58, 0, 0, 0, 50, 0, 0, 0, 42, 0, 0, 0, 34, 0, 0, 0, 26, 0, 0, 0, 18, 0, 0, 0, 10, 0, 0, 0, 2, 0, 0, 0, 59, 0, 0, 0, 51, 0, 0, 0, 43, 0, 0, 0, 35, 0, 0, 0, 27, 0, 0, 0, 19, 0, 0, 0, 11, 0, 0, 0, 3, 0, 0, 0, 60, 0, 0, 0, 52, 0, 0, 0, 44, 0, 0, 0, 36, 0, 0, 0, 63, 0, 0, 0, 55, 0, 0, 0, 47, 0, 0, 0, 39, 0, 0, 0, 31, 0, 0, 0, 23, 0, 0, 0, 15, 0, 0, 0, 7, 0, 0, 0, 62, 0, 0, 0, 54, 0, 0, 0, 46, 0, 0, 0, 38, 0, 0, 0, 30, 0, 0, 0, 22, 0, 0, 0, 14, 0, 0, 0, 6, 0, 0, 0, 61, 0, 0, 0, 53, 0, 0, 0, 45, 0, 0, 0, 37, 0, 0, 0, 29, 0, 0, 0, 21, 0, 0, 0, 13, 0, 0, 0, 5, 0, 0, 0, 28, 0, 0, 0, 20, 0, 0, 0, 12, 0, 0, 0, 4};
.const .align 4 .b8 dR[64] = {1, 0, 0, 0, 1, 0, 0, 0, 2, 0, 0, 0, 2, 0, 0, 0, 2, 0, 0, 0, 2, 0, 0, 0, 2, 0, 0, 0, 2, 0, 0, 0, 1, 0, 0, 0, 2, 0, 0, 0, 2, 0, 0, 0, 2, 0, 0, 0, 2, 0, 0, 0, 2, 0, 0, 0, 2, 0, 0, 0, 1};
.const .align 4 .b8 dPC2[192] = {14, 0, 0, 0, 17, 0, 0, 0, 11, 0, 0, 0, 24, 0, 0, 0, 1, 0, 0, 0, 5, 0, 0, 0, 3, 0, 0, 0, 28, 0, 0, 0, 15, 0, 0, 0, 6, 0, 0, 0, 21, 0, 0, 0, 10, 0, 0, 0, 23, 0, 0, 0, 19, 0, 0, 0, 12, 0, 0, 0, 4, 0, 0, 0, 26, 0, 0, 0, 8, 0, 0, 0, 16, 0, 0, 0, 7, 0, 0, 0, 27, 0, 0, 0, 20, 0, 0, 0, 13, 0, 0, 0, 2, 0, 0, 0, 41, 0, 0, 0, 52, 0, 0, 0, 31, 0, 0, 0, 37, 0, 0, 0, 47, 0, 0, 0, 55, 0, 0, 0, 30, 0, 0, 0, 40, 0, 0, 0, 51, 0, 0, 0, 45, 0, 0, 0, 33, 0, 0, 0, 48, 0, 0, 0, 44, 0, 0, 0, 49, 0, 0, 0, 39, 0, 0, 0, 56, 0, 0, 0, 34, 0, 0, 0, 53, 0, 0, 0, 46, 0, 0, 0, 42, 0, 0, 0, 50, 0, 0, 0, 36, 0, 0, 0, 29, 0, 0, 0, 32};
.const .align 4 .b8 dIP[256] = {58, 0, 0, 0, 50, 0, 0, 0, 42, 0, 0, 0, 34, 0, 0, 0, 26, 0, 0, 0, 18, 0, 0, 0, 10, 0, 0, 0, 2, 0, 0, 0, 60, 0, 0, 0, 52, 0, 0, 0, 44, 0, 0, 0, 36, 0, 0, 0, 28, 0, 0, 0, 20, 0, 0, 0, 12, 0, 0, 0, 4, 0, 0, 0, 62, 0, 0, 0, 54, 0, 0, 0, 46, 0, 0, 0, 38, 0, 0, 0, 30, 0, 0, 0, 22, 0, 0, 0, 14, 0, 0, 0, 6, 0, 0, 0, 64, 0, 0, 0, 56, 0, 0, 0, 48, 0, 0, 0, 40, 0, 0, 0, 32, 0, 0, 0, 24, 0, 0, 0, 16, 0, 0, 0, 8, 0, 0, 0, 57, 0, 0, 0, 49, 0, 0, 0, 41, 0, 0, 0, 33, 0, 0, 0, 25, 0, 0, 0, 17, 0, 0, 0, 9, 0, 0, 0, 1, 0, 0, 0, 59, 0, 0, 0, 51, 0, 0, 0, 43, 0, 0, 0, 35, 0, 0, 0, 27, 0, 0, 0, 19, 0, 0, 0, 11, 0, 0, 0, 3, 0, 0, 0, 61, 0, 0, 0, 53, 0, 0, 0, 45, 0, 0, 0, 37, 0, 0, 0, 29, 0, 0, 0, 21, 0, 0, 0, 13, 0, 0, 0, 5, 0, 0, 0, 63, 0, 0, 0, 55, 0, 0, 0, 47, 0, 0, 0, 39, 0, 0, 0, 31, 0, 0, 0, 23, 0, 0, 0, 15, 0, 0, 0, 7};
.const .align 4 .b8 dE[192] = {32, 0, 0, 0, 1, 0, 0, 0, 2, 0, 0, 0, 3, 0, 0, 0, 4, 0, 0, 0, 5, 0, 0, 0, 4, 0, 0, 0, 5, 0, 0, 0, 6, 0, 0, 0, 7, 0, 0, 0, 8, 0, 0, 0, 9, 0, 0, 0, 8, 0, 0, 0, 9, 0, 0, 0, 10, 0, 0, 0, 11, 0, 0, 0, 12, 0, 0, 0, 13, 0, 0, 0, 12, 0, 0, 0, 13, 0, 0, 0, 14, 0, 0, 0, 15, 0, 0, 0, 16, 0, 0, 0, 17, 0, 0, 0, 16, 0, 0, 0, 17, 0, 0, 0, 18, 0, 0, 0, 19, 0, 0, 0, 20, 0, 0, 0, 21, 0, 0, 0, 20, 0, 0, 0, 21, 0, 0, 0, 22, 0, 0, 0, 23, 0, 0, 0, 24, 0, 0, 0, 25, 0, 0, 0, 24, 0, 0, 0, 25, 0, 0, 0, 26, 0, 0, 0, 27, 0, 0, 0, 28, 0, 0, 0, 29, 0, 0, 0, 28, 0, 0, 0, 29, 0, 0, 0, 30, 0, 0, 0, 31, 0, 0, 0, 32, 0, 0, 0, 1};
.const .align 4 .b8 dS[2048] = {14, 0, 0, 0, 4, 0, 0, 0, 13, 0, 0, 0, 1, 0, 0, 0, 2, 0, 0, 0, 15, 0, 0, 0, 11, 0, 0, 0, 8, 0, 0, 0, 3, 0, 0, 0, 10, 0, 0, 0, 6, 0, 0, 0, 12, 0, 0, 0, 5, 0, 0, 0, 9, 0, 0, 0, 0, 0, 0, 0, 7, 0, 0, 0, 0, 0, 0, 0, 15, 0, 0, 0, 7, 0, 0, 0, 4, 0, 0, 0, 14, 0, 0, 0, 2, 0, 0, 0, 13, 0, 0, 0, 1, 0, 0, 0, 10, 0, 0, 0, 6, 0, 0, 0, 12, 0, 0, 0, 11, 0, 0, 0, 9, 0, 0, 0, 5, 0, 0, 0, 3, 0, 0, 0, 8, 0, 0, 0, 4, 0, 0, 0, 1, 0, 0, 0, 14, 0, 0, 0, 8, 0, 0, 0, 13, 0, 0, 0, 6, 0, 0, 0, 2, 0, 0, 0, 11, 0, 0, 0, 15, 0, 0, 0, 12, 0, 0, 0, 9, 0, 0, 0, 7, 0, 0, 0, 3, 0, 0, 0, 10, 0, 0, 0, 5, 0, 0, 0, 0, 0, 0, 0, 15, 0, 0, 0, 12, 0, 0, 0, 8, 0, 0, 0, 2, 0, 0, 0, 4, 0, 0, 0, 9, 0, 0, 0, 1, 0, 0, 0, 7, 0, 0, 0, 5, 0, 0, 0, 11, 0, 0, 0, 3, 0, 0, 0, 14, 0, 0, 0, 10, 0, 0, 0, 0, 0, 0, 0, 6, 0, 0, 0, 13, 0, 0, 0, 15, 0, 0, 0, 1, 0, 0, 0, 8, 0, 0, 0, 14, 0, 0, 0, 6, 0, 0, 0, 11, 0, 0, 0, 3, 0, 0, 0, 4, 0, 0, 0, 9, 0, 0, 0, 7, 0, 0, 0, 2, 0, 0, 0, 13, 0, 0, 0, 12, 0, 0, 0, 0, 0, 0, 0, 5, 0, 0, 0, 10, 0, 0, 0, 3, 0, 0, 0, 13, 0, 0, 0, 4, 0, 0, 0, 7, 0, 0, 0, 15, 0, 0, 0, 2, 0, 0, 0, 8, 0, 0, 0, 14, 0, 0, 0, 12, 0, 0, 0, 0, 0, 0, 0, 1, 0, 0, 0, 10, 0, 0, 0, 6, 0, 0, 0, 9, 0, 0, 0, 11, 0, 0, 0, 5, 0, 0, 0, 0, 0, 0, 0, 14, 0, 0, 0, 7, 0, 0, 0, 11, 0, 0, 0, 10, 0, 0, 0, 4, 0, 0, 0, 13, 0, 0, 0, 1, 0, 0, 0, 5, 0, 0, 0, 8, 0, 0, 0, 12, 0, 0, 0, 6, 0, 0, 0, 9, 0, 0, 0, 3, 0, 0, 0, 2, 0, 0, 0, 15, 0, 0, 0, 13, 0, 0, 0, 8, 0, 0, 0, 10, 0, 0, 0, 1, 0, 0, 0, 3, 0, 0, 0, 15, 0, 0, 0, 4, 0, 0, 0, 2, 0, 0, 0, 11, 0, 0, 0, 6, 0, 0, 0, 7, 0, 0, 0, 12, 0, 0, 0, 0, 0, 0, 0, 5, 0, 0, 0, 14, 0, 0, 0, 9, 0, 0, 0, 10, 0, 0, 0, 0, 0, 0, 0, 9, 0, 0, 0, 14, 0, 0, 0, 6, 0, 0, 0, 3, 0, 0, 0, 15, 0, 0, 0, 5, 0, 0, 0, 1, 0, 0, 0, 13, 0, 0, 0, 12, 0, 0, 0, 7, 0, 0, 0, 11, 0, 0, 0, 4, 0, 0, 0, 2, 0, 0, 0, 8, 0, 0, 0, 13, 0, 0, 0, 7, 0, 0, 0, 0, 0, 0, 0, 9, 0, 0, 0, 3, 0, 0, 0, 4, 0, 0, 0, 6, 0, 0, 0, 10, 0, 0, 0, 2, 0, 0, 0, 8, 0, 0, 0, 5, 0, 0, 0, 14, 0, 0, 0, 12, 0, 0, 0, 11, 0, 0, 0, 15, 0, 0, 0, 1, 0, 0, 0, 13, 0, 0, 0, 6, 0, 0, 0, 4, 0, 0, 0, 9, 0, 0, 0, 8, 0, 0, 0, 15, 0, 0, 0, 3, 0, 0, 0, 0, 0, 0, 0, 11, 0, 0, 0, 1, 0, 0, 0, 2, 0, 0, 0, 12, 0, 0, 0, 5, 0, 0, 0, 10, 0, 0, 0, 14, 0, 0, 0, 7, 0, 0, 0, 1, 0, 0, 0, 10, 0, 0, 0, 13, 0, 0, 0, 0, 0, 0, 0, 6, 0, 0, 0, 9, 0, 0, 0, 8, 0, 0, 0, 7, 0, 0, 0, 4, 0, 0, 0, 15, 0, 0, 0, 14, 0, 0, 0, 3, 0, 0, 0, 11, 0, 0, 0, 5, 0, 0, 0, 2, 0, 0, 0, 12, 0, 0, 0, 7, 0, 0, 0, 13, 0, 0, 0, 14, 0, 0, 0, 3, 0, 0, 0, 0, 0, 0, 0, 6, 0, 0, 0, 9, 0, 0, 0, 10, 0, 0, 0, 1, 0, 0, 0, 2, 0, 0, 0, 8, 0, 0, 0, 5, 0, 0, 0, 11, 0, 0, 0, 12, 0, 0, 0, 4, 0, 0, 0, 15, 0, 0, 0, 13, 0, 0, 0, 8, 0, 0, 0, 11, 0, 0, 0, 5, 0, 0, 0, 6, 0, 0, 0, 15, 0, 0, 0, 0, 0, 0, 0, 3, 0, 0, 0, 4, 0, 0, 0, 7, 0, 0, 0, 2, 0, 0, 0, 12, 0, 0, 0, 1, 0, 0, 0, 10, 0, 0, 0, 14, 0, 0, 0, 9, 0, 0, 0, 10, 0, 0, 0, 6, 0, 0, 0, 9, 0, 0, 0, 0, 0, 0, 0, 12, 0, 0, 0, 11, 0, 0, 0, 7, 0, 0, 0, 13, 0, 0, 0, 15, 0, 0, 0, 1, 0, 0, 0, 3, 0, 0, 0, 14, 0, 0, 0, 5, 0, 0, 0, 2, 0, 0, 0, 8, 0, 0, 0, 4, 0, 0, 0, 3, 0, 0, 0, 15, 0, 0, 0, 0, 0, 0, 0, 6, 0, 0, 0, 10, 0, 0, 0, 1, 0, 0, 0, 13, 0, 0, 0, 8, 0, 0, 0, 9, 0, 0, 0, 4, 0, 0, 0, 5, 0, 0, 0, 11, 0, 0, 0, 12, 0, 0, 0, 7, 0, 0, 0, 2, 0, 0, 0, 14, 0, 0, 0, 2, 0, 0, 0, 12, 0, 0, 0, 4, 0, 0, 0, 1, 0, 0, 0, 7, 0, 0, 0, 10, 0, 0, 0, 11, 0, 0, 0, 6, 0, 0, 0, 8, 0, 0, 0, 5, 0, 0, 0, 3, 0, 0, 0, 15, 0, 0, 0, 13, 0, 0, 0, 0, 0, 0, 0, 14, 0, 0, 0, 9, 0, 0, 0, 14, 0, 0, 0, 11, 0, 0, 0, 2, 0, 0, 0, 12, 0, 0, 0, 4, 0, 0, 0, 7, 0, 0, 0, 13, 0, 0, 0, 1, 0, 0, 0, 5, 0, 0, 0, 0, 0, 0, 0, 15, 0, 0, 0, 10, 0, 0, 0, 3, 0, 0, 0, 9, 0, 0, 0, 8, 0, 0, 0, 6, 0, 0, 0, 4, 0, 0, 0, 2, 0, 0, 0, 1, 0, 0, 0, 11, 0, 0, 0, 10, 0, 0, 0, 13, 0, 0, 0, 7, 0, 0, 0, 8, 0, 0, 0, 15, 0, 0, 0, 9, 0, 0, 0, 12, 0, 0, 0, 5, 0, 0, 0, 6, 0, 0, 0, 3, 0, 0, 0, 0, 0, 0, 0, 14, 0, 0, 0, 11, 0, 0, 0, 8, 0, 0, 0, 12, 0, 0, 0, 7, 0, 0, 0, 1, 0, 0, 0, 14, 0, 0, 0, 2, 0, 0, 0, 13, 0, 0, 0, 6, 0, 0, 0, 15, 0, 0, 0, 0, 0, 0, 0, 9, 0, 0, 0, 10, 0, 0, 0, 4, 0, 0, 0, 5, 0, 0, 0, 3, 0, 0, 0, 12, 0, 0, 0, 1, 0, 0, 0, 10, 0, 0, 0, 15, 0, 0, 0, 9, 0, 0, 0, 2, 0, 0, 0, 6, 0, 0, 0, 8, 0, 0, 0, 0, 0, 0, 0, 13, 0, 0, 0, 3, 0, 0, 0, 4, 0, 0, 0, 14, 0, 0, 0, 7, 0, 0, 0, 5, 0, 0, 0, 11, 0, 0, 0, 10, 0, 0, 0, 15, 0, 0, 0, 4, 0, 0, 0, 2, 0, 0, 0, 7, 0, 0, 0, 12, 0, 0, 0, 9, 0, 0, 0, 5, 0, 0, 0, 6, 0, 0, 0, 1, 0, 0, 0, 13, 0, 0, 0, 14, 0, 0, 0, 0, 0, 0, 0, 11, 0, 0, 0, 3, 0, 0, 0, 8, 0, 0, 0, 9, 0, 0, 0, 14, 0, 0, 0, 15, 0, 0, 0, 5, 0, 0, 0, 2, 0, 0, 0, 8, 0, 0, 0, 12, 0, 0, 0, 3, 0, 0, 0, 7, 0, 0, 0, 0, 0, 0, 0, 4, 0, 0, 0, 10, 0, 0, 0, 1, 0, 0, 0, 13, 0, 0, 0, 11, 0, 0, 0, 6, 0, 0, 0, 4, 0, 0, 0, 3, 0, 0, 0, 2, 0, 0, 0, 12, 0, 0, 0, 9, 0, 0, 0, 5, 0, 0, 0, 15, 0, 0, 0, 10, 0, 0, 0, 11, 0, 0, 0, 14, 0, 0, 0, 1, 0, 0, 0, 7, 0, 0, 0, 6, 0, 0, 0, 0, 0, 0, 0, 8, 0, 0, 0, 13, 0, 0, 0, 4, 0, 0, 0, 11, 0, 0, 0, 2, 0, 0, 0, 14, 0, 0, 0, 15, 0, 0, 0, 0, 0, 0, 0, 8, 0, 0, 0, 13, 0, 0, 0, 3, 0, 0, 0, 12, 0, 0, 0, 9, 0, 0, 0, 7, 0, 0, 0, 5, 0, 0, 0, 10, 0, 0, 0, 6, 0, 0, 0, 1, 0, 0, 0, 13, 0, 0, 0, 0, 0, 0, 0, 11, 0, 0, 0, 7, 0, 0, 0, 4, 0, 0, 0, 9, 0, 0, 0, 1, 0, 0, 0, 10, 0, 0, 0, 14, 0, 0, 0, 3, 0, 0, 0, 5, 0, 0, 0, 12, 0, 0, 0, 2, 0, 0, 0, 15, 0, 0, 0, 8, 0, 0, 0, 6, 0, 0, 0, 1, 0, 0, 0, 4, 0, 0, 0, 11, 0, 0, 0, 13, 0, 0, 0, 12, 0, 0, 0, 3, 0, 0, 0, 7, 0, 0, 0, 14, 0, 0, 0, 10, 0, 0, 0, 15, 0, 0, 0, 6, 0, 0, 0, 8, 0, 0, 0, 0, 0, 0, 0, 5, 0, 0, 0, 9, 0, 0, 0, 2, 0, 0, 0, 6, 0, 0, 0, 11, 0, 0, 0, 13, 0, 0, 0, 8, 0, 0, 0, 1, 0, 0, 0, 4, 0, 0, 0, 10, 0, 0, 0, 7, 0, 0, 0, 9, 0, 0, 0, 5, 0, 0, 0, 0, 0, 0, 0, 15, 0, 0, 0, 14, 0, 0, 0, 2, 0, 0, 0, 3, 0, 0, 0, 12, 0, 0, 0, 13, 0, 0, 0, 2, 0, 0, 0, 8, 0, 0, 0, 4, 0, 0, 0, 6, 0, 0, 0, 15, 0, 0, 0, 11, 0, 0, 0, 1, 0, 0, 0, 10, 0, 0, 0, 9, 0, 0, 0, 3, 0, 0, 0, 14, 0, 0, 0, 5, 0, 0, 0, 0, 0, 0, 0, 12, 0, 0, 0, 7, 0, 0, 0, 1, 0, 0, 0, 15, 0, 0, 0, 13, 0, 0, 0, 8, 0, 0, 0, 10, 0, 0, 0, 3, 0, 0, 0, 7, 0, 0, 0, 4, 0, 0, 0, 12, 0, 0, 0, 5, 0, 0, 0, 6, 0, 0, 0, 11, 0, 0, 0, 0, 0, 0, 0, 14, 0, 0, 0, 9, 0, 0, 0, 2, 0, 0, 0, 7, 0, 0, 0, 11, 0, 0, 0, 4, 0, 0, 0, 1, 0, 0, 0, 9, 0, 0, 0, 12, 0, 0, 0, 14, 0, 0, 0, 2, 0, 0, 0, 0, 0, 0, 0, 6, 0, 0, 0, 10, 0, 0, 0, 13, 0, 0, 0, 15, 0, 0, 0, 3, 0, 0, 0, 5, 0, 0, 0, 8, 0, 0, 0, 2, 0, 0, 0, 1, 0, 0, 0, 14, 0, 0, 0, 7, 0, 0, 0, 4, 0, 0, 0, 10, 0, 0, 0, 8, 0, 0, 0, 13, 0, 0, 0, 15, 0, 0, 0, 12, 0, 0, 0, 9, 0, 0, 0, 0, 0, 0, 0, 3, 0, 0, 0, 5, 0, 0, 0, 6, 0, 0, 0, 11};
.const .align 4 .b8 dP[128] = {16, 0, 0, 0, 7, 0, 0, 0, 20, 0, 0, 0, 21, 0, 0, 0, 29, 0, 0, 0, 12, 0, 0, 0, 28, 0, 0, 0, 17, 0, 0, 0, 1, 0, 0, 0, 15, 0, 0, 0, 23, 0, 0, 0, 26, 0, 0, 0, 5, 0, 0, 0, 18, 0, 0, 0, 31, 0, 0, 0, 10, 0, 0, 0, 2, 0, 0, 0, 8, 0, 0, 0, 24, 0, 0, 0, 14, 0, 0, 0, 32, 0, 0, 0, 27, 0, 0, 0, 3, 0, 0, 0, 9, 0, 0, 0, 19, 0, 0, 0, 13, 0, 0, 0, 30, 0, 0, 0, 6, 0, 0, 0, 22, 0, 0, 0, 11, 0, 0, 0, 4, 0, 0, 0, 25};
.const .align 4 .b8 dFP[256] = {40, 0, 0, 0, 8, 0, 0, 0, 48, 0, 0, 0, 16, 0, 0, 0, 56, 0, 0, 0, 24, 0, 0, 0, 64, 0, 0, 0, 32, 0, 0, 0, 39, 0, 0, 0, 7, 0, 0, 0, 47, 0, 0, 0, 15, 0, 0, 0, 55, 0, 0, 0, 23, 0, 0, 0, 63, 0, 0, 0, 31, 0, 0, 0, 38, 0, 0, 0, 6, 0, 0, 0, 46, 0, 0, 0, 14, 0, 0, 0, 54, 0, 0, 0, 22, 0, 0, 0, 62, 0, 0, 0, 30, 0, 0, 0, 37, 0, 0, 0, 5, 0, 0, 0, 45, 0, 0, 0, 13, 0, 0, 0, 53, 0, 0, 0, 21, 0, 0, 0, 61, 0, 0, 0, 29, 0, 0, 0, 36, 0, 0, 0, 4, 0, 0, 0, 44, 0, 0, 0, 12, 0, 0, 0, 52, 0, 0, 0, 20, 0, 0, 0, 60, 0, 0, 0, 28, 0, 0, 0, 35, 0, 0, 0, 3, 0, 0, 0, 43, 0, 0, 0, 11, 0, 0, 0, 51, 0, 0, 0, 19, 0, 0, 0, 59, 0, 0, 0, 27, 0, 0, 0, 34, 0, 0, 0, 2, 0, 0, 0, 42, 0, 0, 0, 10, 0, 0, 0, 50, 0, 0, 0, 18, 0, 0, 0, 58, 0, 0, 0, 26, 0, 0, 0, 33, 0, 0, 0, 1, 0, 0, 0, 41, 0, 0, 0, 9, 0, 0, 0, 49, 0, 0, 0, 17, 0, 0, 0, 57, 0, 0, 0, 25};
.global .align 4 .u32 work = 1;

.visible .entry _Z9desKernelPKmS0_Pmi(
	.param .u64 .ptr .align 1 _Z9desKernelPKmS0_Pmi_param_0,
	.param .u64 .ptr .align 1 _Z9desKernelPKmS0_Pmi_param_1,
	.param .u64 .ptr .align 1 _Z9desKernelPKmS0_Pmi_param_2,
	.param .u32 _Z9desKernelPKmS0_Pmi_param_3
)
{
	.local .align 16 .b8 	__local_depot0[400];
	.reg .b64 	%SP;
	.reg .b64 	%SPL;
	.reg .pred 	%p<26>;
	.reg .b32 	%r<581>;
	.reg .b64 	%rd<1266>;

	mov.u64 	%SPL, __local_depot0;
	ld.param.u32 	%r10, [_Z9desKernelPKmS0_Pmi_param_3];
	add.u64 	%rd1, %SPL, 0;
	add.u64 	%rd2, %SPL, 128;
	add.u64 	%rd3, %SPL, 264;
	shr.s32 	%r11, %r10, 31;
	shr.u32 	%r12, %r11, 29;
	add.s32 	%r13, %r10, %r12;
	shr.s32 	%r1, %r13, 3;
	ld.global.u32 	%r14, [work];
	setp.ne.s32 	%p1, %r14, 1;
	@%p1 bra 	$L__BB0_13;
	ld.const.u32 	%r15, [dR];
	ld.const.u32 	%r16, [dR+4];
	ld.const.u32 	%r17, [dR+8];
	ld.const.u32 	%r18, [dR+12];
	ld.const.u32 	%r19, [dR+16];
	ld.const.u32 	%r20, [dR+20];
	ld.const.u32 	%r21, [dR+24];
	ld.const.u32 	%r22, [dR+28];
	ld.const.u32 	%r23, [dR+32];
	ld.const.u32 	%r24, [dR+36];
	ld.const.u32 	%r25, [dR+40];
	ld.const.u32 	%r26, [dR+44];
	ld.const.u32 	%r27, [dR+48];
	ld.const.u32 	%r28, [dR+52];
	ld.const.u32 	%r29, [dR+56];
	ld.const.u32 	%r30, [dR+60];
	ld.const.u32 	%r31, [dPC2+4];
	ld.const.u32 	%r32, [dPC2+8];
	ld.const.u32 	%r33, [dPC2+16];
	ld.const.u32 	%r34, [dPC2+20];
	ld.const.u32 	%r35, [dPC2+24];
	ld.const.u32 	%r36, [dPC2+32];
	ld.const.u32 	%r37, [dPC2+36];
	ld.const.u32 	%r38, [dPC2+40];
	ld.const.u32 	%r39, [dPC2+48];
	ld.const.u32 	%r40, [dPC2+52];
	ld.const.u32 	%r41, [dPC2+56];
	ld.const.u32 	%r42, [dPC2+64];
	ld.const.u32 	%r43, [dPC2+68];
	ld.const.u32 	%r44, [dPC2+72];
	ld.const.u32 	%r45, [dPC2+76];
	ld.const.u32 	%r46, [dPC2+80];
	ld.const.u32 	%r47, [dPC2+84];
	ld.const.u32 	%r48, [dPC2+88];
	ld.const.u32 	%r49, [dPC2+92];
	ld.const.u32 	%r50, [dPC2+96];
	ld.const.u32 	%r51, [dPC2+100];
	ld.const.u32 	%r52, [dPC2+104];
	ld.const.u32 	%r53, [dPC2+112];
	ld.const.u32 	%r54, [dPC2+116];
	ld.const.u32 	%r55, [dPC2+120];
	ld.const.u32 	%r56, [dPC2+128];
	ld.const.u32 	%r57, [dPC2+132];
	ld.const.u32 	%r58, [dPC2+136];
	ld.const.u32 	%r59, [dPC2+140];
	ld.const.u32 	%r60, [dPC2+144];
	ld.const.u32 	%r61, [dPC2+148];
	ld.const.u32 	%r62, [dPC2+152];
	ld.const.u32 	%r63, [dPC2+156];
	ld.const.u32 	%r64, [dPC2+160];
	ld.const.u32 	%r65, [dPC2+164];
	ld.const.u32 	%r66, [dPC2+168];
	ld.const.u32 	%r67, [dPC2+172];
	ld.const.u32 	%r68, [dPC2+176];
	ld.const.u32 	%r69, [dPC2+180];
	ld.const.u32 	%r70, [dPC2+184];
	setp.eq.s32 	%p2, %r15, 1;
	selp.b64 	%rd4, -9223372036854775808, -4611686018427387904, %p2;
	setp.eq.s32 	%p3, %r16, 1;
	selp.b64 	%rd5, -9223372036854775808, -4611686018427387904, %p3;
	setp.eq.s32 	%p4, %r17, 1;
	selp.b64 	%rd6, -9223372036854775808, -4611686018427387904, %p4;
	setp.eq.s32 	%p5, %r18, 1;
	selp.b64 	%rd7, -9223372036854775808, -4611686018427387904, %p5;
	setp.eq.s32 	%p6, %r19, 1;
	selp.b64 	%rd8, -9223372036854775808, -4611686018427387904, %p6;
	setp.eq.s32 	%p7, %r20, 1;
	selp.b64 	%rd9, -9223372036854775808, -4611686018427387904, %p7;
	setp.eq.s32 	%p8, %r21, 1;
	selp.b64 	%rd10, -9223372036854775808, -4611686018427387904, %p8;
	setp.eq.s32 	%p9, %r22, 1;
	selp.b64 	%rd11, -9223372036854775808, -4611686018427387904, %p9;
	setp.eq.s32 	%p10, %r23, 1;
	selp.b64 	%rd12, -9223372036854775808, -4611686018427387904, %p10;
	setp.eq.s32 	%p11, %r24, 1;
	selp.b64 	%rd13, -9223372036854775808, -4611686018427387904, %p11;
	setp.eq.s32 	%p12, %r25, 1;
	selp.b64 	%rd14, -9223372036854775808, -4611686018427387904, %p12;
	setp.eq.s32 	%p13, %r26, 1;
	selp.b64 	%rd15, -9223372036854775808, -4611686018427387904, %p13;
	setp.eq.s32 	%p14, %r27, 1;
	selp.b64 	%rd16, -9223372036854775808, -4611686018427387904, %p14;
	setp.eq.s32 	%p15, %r28, 1;
	selp.b64 	%rd17, -9223372036854775808, -4611686018427387904, %p15;
	setp.eq.s32 	%p16, %r29, 1;
	selp.b64 	%rd18, -9223372036854775808, -4611686018427387904, %p16;
	setp.eq.s32 	%p17, %r30, 1;
	selp.b64 	%rd19, -9223372036854775808, -4611686018427387904, %p17;
	sub.s32 	%r71, 64, %r31;
	cvt.u64.u32 	%rd20, %r71;
	sub.s32 	%r72, 64, %r32;
	cvt.u64.u32 	%rd21, %r72;
	sub.s32 	%r73, 64, %r33;
	cvt.u64.u32 	%rd22, %r73;
	sub.s32 	%r74, 64, %r34;
	cvt.u64.u32 	%rd23, %r74;
	sub.s32 	%r75, 64, %r35;
	cvt.u64.u32 	%rd24, %r75;
	sub.s32 	%r76, 64, %r36;
	cvt.u64.u32 	%rd25, %r76;
	sub.s32 	%r77, 64, %r37;
	cvt.u64.u32 	%rd26, %r77;
	sub.s32 	%r78, 64, %r38;
	cvt.u64.u32 	%rd27, %r78;
	sub.s32 	%r79, 64, %r39;
	cvt.u64.u32 	%rd28, %r79;
	sub.s32 	%r80, 64, %r40;
	cvt.u64.u32 	%rd29, %r80;
	sub.s32 	%r81, 64, %r41;
	cvt.u64.u32 	%rd30, %r81;
	sub.s32 	%r82, 64, %r42;
	cvt.u64.u32 	%rd31, %r82;
	sub.s32 	%r83, 64, %r43;
	cvt.u64.u32 	%rd32, %r83;
	sub.s32 	%r84, 64, %r44;
	cvt.u64.u32 	%rd33, %r84;
	sub.s32 	%r85, 64, %r45;
	cvt.u64.u32 	%rd34, %r85;
	sub.s32 	%r86, 64, %r46;
	cvt.u64.u32 	%rd35, %r86;
	sub.s32 	%r87, 64, %r47;
	cvt.u64.u32 	%rd36, %r87;
	sub.s32 	%r88, 64, %r48;
	cvt.u64.u32 	%rd37, %r88;
	sub.s32 	%r89, 64, %r49;
	cvt.u64.u32 	%rd38, %r89;
	sub.s32 	%r90, 64, %r50;
	cvt.u64.u32 	%rd39, %r90;
	sub.s32 	%r91, 64, %r51;
	cvt.u64.u32 	%rd40, %r91;
	sub.s32 	%r92, 64, %r52;
	cvt.u64.u32 	%rd41, %r92;
	sub.s32 	%r93, 64, %r53;
	cvt.u64.u32 	%rd42, %r93;
	sub.s32 	%r94, 64, %r54;
	cvt.u64.u32 	%rd43, %r94;
	sub.s32 	%r95, 64, %r55;
	cvt.u64.u32 	%rd44, %r95;
	sub.s32 	%r96, 64, %r56;
	cvt.u64.u32 	%rd45, %r96;
	sub.s32 	%r97, 64, %r57;
	cvt.u64.u32 	%rd46, %r97;
	sub.s32 	%r98, 64, %r58;
	cvt.u64.u32 	%rd47, %r98;
	sub.s32 	%r99, 64, %r59;
	cvt.u64.u32 	%rd48, %r99;
	sub.s32 	%r100, 64, %r60;
	cvt.u64.u32 	%rd49, %r100;
	sub.s32 	%r101, 64, %r61;
	cvt.u64.u32 	%rd50, %r101;
	sub.s32 	%r102, 64, %r62;
	cvt.u64.u32 	%rd51, %r102;
	sub.s32 	%r103, 64, %r63;
	cvt.u64.u32 	%rd52, %r103;
	sub.s32 	%r104, 64, %r64;
	cvt.u64.u32 	%rd53, %r104;
	sub.s32 	%r105, 64, %r65;
	cvt.u64.u32 	%rd54, %r105;
	sub.s32 	%r106, 64, %r66;
	cvt.u64.u32 	%rd55, %r106;
	sub.s32 	%r107, 64, %r67;
	cvt.u64.u32 	%rd56, %r107;
	sub.s32 	%r108, 64, %r68;
	cvt.u64.u32 	%rd57, %r108;
	sub.s32 	%r109, 64, %r69;
	cvt.u64.u32 	%rd58, %r109;
	sub.s32 	%r110, 64, %r70;
	cvt.u64.u32 	%rd59, %r110;
	ld.const.u32 	%r111, [dE+4];
	ld.const.u32 	%r112, [dE+8];
	ld.const.u32 	%r113, [dE+16];
	ld.const.u32 	%r114, [dE+20];
	ld.const.u32 	%r115, [dE+24];
	ld.const.u32 	%r116, [dE+28];
	ld.const.u32 	%r117, [dE+32];
	ld.const.u32 	%r118, [dE+36];
	ld.const.u32 	%r119, [dE+40];
	ld.const.u32 	%r120, [dE+44];
	ld.const.u32 	%r121, [dE+48];
	ld.const.u32 	%r122, [dE+52];
	ld.const.u32 	%r123, [dE+56];
	ld.const.u32 	%r124, [dE+60];
	ld.const.u32 	%r125, [dE+64];
	ld.const.u32 	%r126, [dE+68];
	ld.const.u32 	%r127, [dE+72];
	ld.const.u32 	%r128, [dE+76];
	ld.const.u32 	%r129, [dE+80];
	ld.const.u32 	%r130, [dE+84];
	ld.const.u32 	%r131, [dE+88];
	ld.const.u32 	%r132, [dE+92];
	ld.const.u32 	%r133, [dE+96];
	ld.const.u32 	%r134, [dE+100];
	ld.const.u32 	%r135, [dE+104];
	ld.const.u32 	%r136, [dE+128];
	ld.const.u32 	%r137, [dE+132];
	ld.const.u32 	%r138, [dE+152];
	ld.const.u32 	%r139, [dE+160];
	ld.const.u32 	%r140, [dE+164];
	ld.const.u32 	%r141, [dE+180];
	ld.const.u32 	%r142, [dP+8];
	ld.const.u32 	%r143, [dP+12];
	ld.const.u32 	%r144, [dP+16];
	ld.const.u32 	%r145, [dP+28];
	ld.const.u32 	%r146, [dP+56];
	ld.const.u32 	%r147, [dP+60];
	ld.const.u32 	%r148, [dP+72];
	ld.const.u32 	%r149, [dP+76];
	ld.const.u32 	%r150, [dP+88];
	ld.const.u32 	%r151, [dP+92];
	ld.const.u32 	%r152, [dP+108];
	ld.const.u32 	%r153, [dP+116];
	ld.const.u32 	%r154, [dP+120];
	sub.s32 	%r155, 64, %r111;
	cvt.u64.u32 	%rd60, %r155;
	sub.s32 	%r156, 64, %r112;
	cvt.u64.u32 	%rd61, %r156;
	sub.s32 	%r157, 64, %r113;
	cvt.u64.u32 	%rd62, %r157;
	sub.s32 	%r158, 64, %r114;
	cvt.u64.u32 	%rd63, %r158;
	sub.s32 	%r159, 64, %r115;
	cvt.u64.u32 	%rd64, %r159;
	sub.s32 	%r160, 64, %r116;
	cvt.u64.u32 	%rd65, %r160;
	sub.s32 	%r161, 64, %r117;
	cvt.u64.u32 	%rd66, %r161;
	sub.s32 	%r162, 64, %r118;
	cvt.u64.u32 	%rd67, %r162;
	sub.s32 	%r163, 64, %r119;
	cvt.u64.u32 	%rd68, %r163;
	sub.s32 	%r164, 64, %r120;
	cvt.u64.u32 	%rd69, %r164;
	sub.s32 	%r165, 64, %r121;
	cvt.u64.u32 	%rd70, %r165;
	sub.s32 	%r166, 64, %r122;
	cvt.u64.u32 	%rd71, %r166;
	sub.s32 	%r167, 64, %r123;
	cvt.u64.u32 	%rd72, %r167;
	sub.s32 	%r168, 64, %r124;
	cvt.u64.u32 	%rd73, %r168;
	sub.s32 	%r169, 64, %r125;
	cvt.u64.u32 	%rd74, %r169;
	sub.s32 	%r170, 64, %r126;
	cvt.u64.u32 	%rd75, %r170;
	sub.s32 	%r171, 64, %r127;
	cvt.u64.u32 	%rd76, %r171;
	sub.s32 	%r172, 64, %r128;
	cvt.u64.u32 	%rd77, %r172;
	sub.s32 	%r173, 64, %r129;
	cvt.u64.u32 	%rd78, %r173;
	sub.s32 	%r174, 64, %r130;
	cvt.u64.u32 	%rd79, %r174;
	sub.s32 	%r175, 64, %r131;
	cvt.u64.u32 	%rd80, %r175;
	sub.s32 	%r176, 64, %r132;
	cvt.u64.u32 	%rd81, %r176;
	sub.s32 	%r177, 64, %r133;
	cvt.u64.u32 	%rd82, %r177;
	sub.s32 	%r178, 64, %r134;
	cvt.u64.u32 	%rd83, %r178;
	sub.s32 	%r179, 64, %r135;
	cvt.u64.u32 	%rd84, %r179;
	sub.s32 	%r180, 64, %r136;
	cvt.u64.u32 	%rd85, %r180;
	sub.s32 	%r181, 64, %r137;
	cvt.u64.u32 	%rd86, %r181;
	sub.s32 	%r182, 64, %r138;
	cvt.u64.u32 	%rd87, %r182;
	sub.s32 	%r183, 64, %r139;
	cvt.u64.u32 	%rd88, %r183;
	sub.s32 	%r184, 64, %r140;
	cvt.u64.u32 	%rd89, %r184;
	sub.s32 	%r185, 64, %r141;
	cvt.u64.u32 	%rd90, %r185;
	sub.s32 	%r186, 64, %r142;
	cvt.u64.u32 	%rd91, %r186;
	sub.s32 	%r187, 64, %r143;
	cvt.u64.u32 	%rd92, %r187;
	sub.s32 	%r188, 64, %r144;
	cvt.u64.u32 	%rd93, %r188;
	sub.s32 	%r189, 64, %r145;
	cvt.u64.u32 	%rd94, %r189;
	sub.s32 	%r190, 64, %r146;
	cvt.u64.u32 	%rd95, %r190;
	sub.s32 	%r191, 64, %r147;
	cvt.u64.u32 	%rd96, %r191;
	sub.s32 	%r192, 64, %r148;
	cvt.u64.u32 	%rd97, %r192;
	sub.s32 	%r193, 64, %r149;
	cvt.u64.u32 	%rd98, %r193;
	sub.s32 	%r194, 64, %r150;
	cvt.u64.u32 	%rd99, %r194;
	sub.s32 	%r195, 64, %r151;
	cvt.u64.u32 	%rd100, %r195;
	sub.s32 	%r196, 64, %r152;
	cvt.u64.u32 	%rd101, %r196;
	sub.s32 	%r197, 64, %r153;
	cvt.u64.u32 	%rd102, %r197;
	sub.s32 	%r198, 64, %r154;
	cvt.u64.u32 	%rd103, %r198;
	mov.b64 	%rd1258, 0;
	mov.u32 	%r200, %ctaid.x;
	shl.b32 	%r201, %r200, 10;
	mov.u32 	%r202, %tid.x;
	or.b32  	%r203, %r201, %r202;
	shl.b32 	%r204, %r200, 13;
	ld.const.u32 	%r205, [dPC1];
	sub.s32 	%r206, 64, %r205;
	ld.const.u32 	%r207, [dPC1+4];
	sub.s32 	%r208, 64, %r207;
	ld.const.u32 	%r209, [dPC1+8];
	sub.s32 	%r210, 64, %r209;
	ld.const.u32 	%r211, [dPC1+12];
	sub.s32 	%r212, 64, %r211;
	ld.const.u32 	%r213, [dPC1+16];
	sub.s32 	%r214, 64, %r213;
	ld.const.u32 	%r215, [dPC1+20];
	sub.s32 	%r216, 64, %r215;
	ld.const.u32 	%r217, [dPC1+24];
	sub.s32 	%r218, 64, %r217;
	ld.const.u32 	%r219, [dPC1+28];
	sub.s32 	%r220, 64, %r219;
	ld.const.u32 	%r221, [dPC1+32];
	sub.s32 	%r222, 64, %r221;
	ld.const.u32 	%r223, [dPC1+36];
	sub.s32 	%r224, 64, %r223;
	ld.const.u32 	%r225, [dPC1+40];
	sub.s32 	%r226, 64, %r225;
	ld.const.u32 	%r227, [dPC1+44];
	sub.s32 	%r228, 64, %r227;
	ld.const.u32 	%r229, [dPC1+48];
	sub.s32 	%r230, 64, %r229;
	ld.const.u32 	%r231, [dPC1+52];
	sub.s32 	%r232, 64, %r231;
	ld.const.u32 	%r233, [dPC1+56];
	sub.s32 	%r234, 64, %r233;
	ld.const.u32 	%r235, [dPC1+60];
	sub.s32 	%r236, 64, %r235;
	ld.const.u32 	%r237, [dPC1+64];
	sub.s32 	%r238, 64, %r237;
	ld.const.u32 	%r239, [dPC1+68];
	sub.s32 	%r240, 64, %r239;
	ld.const.u32 	%r241, [dPC1+72];
	sub.s32 	%r242, 64, %r241;
	ld.const.u32 	%r243, [dPC1+76];
	sub.s32 	%r244, 64, %r243;
	ld.const.u32 	%r245, [dPC1+80];
	sub.s32 	%r246, 64, %r245;
	ld.const.u32 	%r247, [dPC1+84];
	sub.s32 	%r248, 64, %r247;
	ld.const.u32 	%r249, [dPC1+88];
	sub.s32 	%r250, 64, %r249;
	ld.const.u32 	%r251, [dPC1+92];
	sub.s32 	%r252, 64, %r251;
	ld.const.u32 	%r253, [dPC1+96];
	sub.s32 	%r254, 64, %r253;
	ld.const.u32 	%r255, [dPC1+100];
	sub.s32 	%r256, 64, %r255;
	ld.const.u32 	%r257, [dPC1+104];
	sub.s32 	%r258, 64, %r257;
	ld.const.u32 	%r259, [dPC1+108];
	sub.s32 	%r260, 64, %r259;
	ld.const.u32 	%r261, [dPC1+112];
	sub.s32 	%r262, 64, %r261;
	ld.const.u32 	%r263, [dPC1+116];
	sub.s32 	%r264, 64, %r263;
	ld.const.u32 	%r265, [dPC1+120];
	sub.s32 	%r266, 64, %r265;
	ld.const.u32 	%r267, [dPC1+124];
	sub.s32 	%r268, 64, %r267;
	ld.const.u32 	%r269, [dPC1+128];
	sub.s32 	%r270, 64, %r269;
	ld.const.u32 	%r271, [dPC1+132];
	sub.s32 	%r272, 64, %r271;
	ld.const.u32 	%r273, [dPC1+136];
	sub.s32 	%r274, 64, %r273;
	ld.const.u32 	%r275, [dPC1+140];
	sub.s32 	%r276, 64, %r275;
	ld.const.u32 	%r277, [dPC1+144];
	sub.s32 	%r278, 64, %r277;
	ld.const.u32 	%r279, [dPC1+148];
	sub.s32 	%r280, 64, %r279;
	ld.const.u32 	%r281, [dPC1+152];
	sub.s32 	%r282, 64, %r281;
	ld.const.u32 	%r283, [dPC1+156];
	sub.s32 	%r284, 64, %r283;
	ld.const.u32 	%r285, [dPC1+160];
	sub.s32 	%r286, 64, %r285;
	ld.const.u32 	%r287, [dPC1+164];
	sub.s32 	%r288, 64, %r287;
	ld.const.u32 	%r289, [dPC1+168];
	sub.s32 	%r290, 64, %r289;
	ld.const.u32 	%r291, [dPC1+172];
	sub.s32 	%r292, 64, %r291;
	ld.const.u32 	%r293, [dPC1+176];
	sub.s32 	%r294, 64, %r293;
	ld.const.u32 	%r295, [dPC1+180];
	sub.s32 	%r296, 64, %r295;
	ld.const.u32 	%r297, [dPC1+184];
	sub.s32 	%r298, 64, %r297;
	ld.const.u32 	%r299, [dPC1+188];
	sub.s32 	%r300, 64, %r299;
	ld.const.u32 	%r301, [dPC1+192];
	sub.s32 	%r302, 64, %r301;
	ld.const.u32 	%r303, [dPC1+196];
	sub.s32 	%r304, 64, %r303;
	ld.const.u32 	%r305, [dPC1+200];
	sub.s32 	%r306, 64, %r305;
	ld.const.u32 	%r307, [dPC1+204];
	sub.s32 	%r308, 64, %r307;
	ld.const.u32 	%r309, [dPC1+208];
	sub.s32 	%r310, 64, %r309;
	ld.const.u32 	%r311, [dPC1+212];
	sub.s32 	%r312, 64, %r311;
	ld.const.u32 	%r313, [dPC1+216];
	sub.s32 	%r314, 64, %r313;
	ld.const.u32 	%r315, [dPC1+220];
	sub.s32 	%r316, 64, %r315;
	ld.const.u32 	%r349, [dPC2];
	sub.s32 	%r350, 64, %r349;
	ld.const.u32 	%r353, [dPC2+12];
	sub.s32 	%r354, 64, %r353;
	ld.const.u32 	%r358, [dPC2+28];
	sub.s32 	%r359, 64, %r358;
	ld.const.u32 	%r363, [dPC2+44];
	sub.s32 	%r364, 64, %r363;
	ld.const.u32 	%r368, [dPC2+60];
	sub.s32 	%r369, 64, %r368;
	ld.const.u32 	%r381, [dPC2+108];
	sub.s32 	%r382, 64, %r381;
	ld.const.u32 	%r386, [dPC2+124];
	sub.s32 	%r387, 64, %r386;
	ld.const.u32 	%r403, [dPC2+188];
	sub.s32 	%r404, 64, %r403;
	ld.const.u32 	%r432, [dE];
	sub.s32 	%r433, 64, %r432;
	ld.const.u32 	%r436, [dE+12];
	sub.s32 	%r437, 64, %r436;
	ld.const.u32 	%r461, [dE+108];
	sub.s32 	%r462, 64, %r461;
	ld.const.u32 	%r463, [dE+112];
	sub.s32 	%r464, 64, %r463;
	ld.const.u32 	%r465, [dE+116];
	sub.s32 	%r466, 64, %r465;
	ld.const.u32 	%r467, [dE+120];
	sub.s32 	%r468, 64, %r467;
	ld.const.u32 	%r469, [dE+124];
	sub.s32 	%r470, 64, %r469;
	ld.const.u32 	%r473, [dE+136];
	sub.s32 	%r474, 64, %r473;
	ld.const.u32 	%r475, [dE+140];
	sub.s32 	%r476, 64, %r475;
	ld.const.u32 	%r477, [dE+144];
	sub.s32 	%r478, 64, %r477;
	ld.const.u32 	%r479, [dE+148];
	sub.s32 	%r480, 64, %r479;
	ld.const.u32 	%r482, [dE+156];
	sub.s32 	%r483, 64, %r482;
	ld.const.u32 	%r486, [dE+168];
	sub.s32 	%r487, 64, %r486;
	ld.const.u32 	%r488, [dE+172];
	sub.s32 	%r489, 64, %r488;
	ld.const.u32 	%r490, [dE+176];
	sub.s32 	%r491, 64, %r490;
	ld.const.u32 	%r493, [dE+184];
	sub.s32 	%r494, 64, %r493;
	ld.const.u32 	%r495, [dE+188];
	sub.s32 	%r496, 64, %r495;
	ld.const.u32 	%r497, [dP];
	sub.s32 	%r498, 64, %r497;
	ld.const.u32 	%r499, [dP+4];
	sub.s32 	%r500, 64, %r499;
	ld.const.u32 	%r504, [dP+20];
	sub.s32 	%r505, 64, %r504;
	ld.const.u32 	%r506, [dP+24];
	sub.s32 	%r507, 64, %r506;
	ld.const.u32 	%r509, [dP+32];
	sub.s32 	%r510, 64, %r509;
	ld.const.u32 	%r511, [dP+36];
	sub.s32 	%r512, 64, %r511;
	ld.const.u32 	%r513, [dP+40];
	sub.s32 	%r514, 64, %r513;
	ld.const.u32 	%r515, [dP+44];
	sub.s32 	%r516, 64, %r515;
	ld.const.u32 	%r517, [dP+48];
	sub.s32 	%r518, 64, %r517;
	ld.const.u32 	%r519, [dP+52];
	sub.s32 	%r520, 64, %r519;
	ld.const.u32 	%r523, [dP+64];
	sub.s32 	%r524, 64, %r523;
	ld.const.u32 	%r525, [dP+68];
	sub.s32 	%r526, 64, %r525;
	ld.const.u32 	%r529, [dP+80];
	sub.s32 	%r530, 64, %r529;
	ld.const.u32 	%r531, [dP+84];
	sub.s32 	%r532, 64, %r531;
	ld.const.u32 	%r535, [dP+96];
	sub.s32 	%r536, 64, %r535;
	ld.const.u32 	%r537, [dP+100];
	sub.s32 	%r538, 64, %r537;
	ld.const.u32 	%r539, [dP+104];
	sub.s32 	%r540, 64, %r539;
	ld.const.u32 	%r542, [dP+112];
	sub.s32 	%r543, 64, %r542;
	ld.const.u32 	%r546, [dP+124];
	sub.s32 	%r547, 64, %r546;
$L__BB0_2:
	add.s64 	%rd1261, %rd2, 8;
	add.s64 	%rd1260, %rd3, 8;
	add.s64 	%rd1259, %rd1, 120;
	shl.b64 	%rd135, %rd1258, 29;
	and.b64  	%rd136, %rd135, -144115188075855872;
	shl.b64 	%rd137, %rd1258, 28;
	and.b64  	%rd138, %rd137, 71494644084506624;
	shl.b64 	%rd139, %rd1258, 27;
	and.b64  	%rd140, %rd139, 279275953455104;
	shl.b64 	%rd141, %rd1258, 26;
	and.b64  	%rd142, %rd141, 1090921693184;
	shl.b64 	%rd143, %rd1258, 25;
	and.b64  	%rd144, %rd143, 4261412864;
	cvt.u64.u32 	%rd145, %r204;
	and.b64  	%rd146, %rd145, 16646144;
	mul.wide.u32 	%rd147, %r203, 4;
	and.b64  	%rd148, %rd147, 65024;
	or.b64  	%rd149, %rd146, %rd148;
	mul.wide.u32 	%rd150, %r203, 2;
	and.b64  	%rd151, %rd150, 254;
	or.b64  	%rd152, %rd149, %rd151;
	or.b64  	%rd153, %rd152, %rd138;
	or.b64  	%rd154, %rd153, %rd136;
	or.b64  	%rd155, %rd154, %rd140;
	or.b64  	%rd156, %rd155, %rd142;
	or.b64  	%rd108, %rd156, %rd144;
	shr.u64 	%rd157, %rd108, %r206;
	shl.b64 	%rd158, %rd157, 63;
	shr.u64 	%rd159, %rd108, %r208;
	shl.b64 	%rd160, %rd159, 62;
	and.b64  	%rd161, %rd160, 4611686018427387904;
	or.b64  	%rd162, %rd161, %rd158;
	shr.u64 	%rd163, %rd108, %r210;
	shl.b64 	%rd164, %rd163, 61;
	and.b64  	%rd165, %rd164, 2305843009213693952;
	shr.u64 	%rd166, %rd108, %r212;
	shl.b64 	%rd167, %rd166, 60;
	and.b64  	%rd168, %rd167, 1152921504606846976;
	or.b64  	%rd169, %rd165, %rd168;
	or.b64  	%rd170, %rd169, %rd162;
	shr.u64 	%rd171, %rd108, %r214;
	shl.b64 	%rd172, %rd171, 59;
	and.b64  	%rd173, %rd172, 576460752303423488;
	shr.u64 	%rd174, %rd108, %r216;
	shl.b64 	%rd175, %rd174, 58;
	and.b64  	%rd176, %rd175, 288230376151711744;
	or.b64  	%rd177, %rd173, %rd176;
	or.b64  	%rd178, %rd177, %rd170;
	shr.u64 	%rd179, %rd108, %r218;
	shl.b64 	%rd180, %rd179, 57;
	and.b64  	%rd181, %rd180, 144115188075855872;
	shr.u64 	%rd182, %rd108, %r220;
	shl.b64 	%rd183, %rd182, 56;
	and.b64  	%rd184, %rd183, 72057594037927936;
	or.b64  	%rd185, %rd181, %rd184;
	or.b64  	%rd186, %rd185, %rd178;
	shr.u64 	%rd187, %rd108, %r222;
	shl.b64 	%rd188, %rd187, 55;
	and.b64  	%rd189, %rd188, 36028797018963968;
	shr.u64 	%rd190, %rd108, %r224;
	shl.b64 	%rd191, %rd190, 54;
	and.b64  	%rd192, %rd191, 18014398509481984;
	or.b64  	%rd193, %rd189, %rd192;
	or.b64  	%rd194, %rd193, %rd186;
	shr.u64 	%rd195, %rd108, %r226;
	shl.b64 	%rd196, %rd195, 53;
	and.b64  	%rd197, %rd196, 9007199254740992;
	shr.u64 	%rd198, %rd108, %r228;
	shl.b64 	%rd199, %rd198, 52;
	and.b64  	%rd200, %rd199, 4503599627370496;
	or.b64  	%rd201, %rd197, %rd200;
	or.b64  	%rd202, %rd201, %rd194;
	shr.u64 	%rd203, %rd108, %r230;
	shl.b64 	%rd204, %rd203, 51;
	and.b64  	%rd205, %rd204, 2251799813685248;
	shr.u64 	%rd206, %rd108, %r232;
	shl.b64 	%rd207, %rd206, 50;
	and.b64  	%rd208, %rd207, 1125899906842624;
	or.b64  	%rd209, %rd205, %rd208;
	or.b64  	%rd210, %rd209, %rd202;
	shr.u64 	%rd211, %rd108, %r234;
	shl.b64 	%rd212, %rd211, 49;
	and.b64  	%rd213, %rd212, 562949953421312;
	shr.u64 	%rd214, %rd108, %r236;
	shl.b64 	%rd215, %rd214, 48;
	and.b64  	%rd216, %rd215, 281474976710656;
	or.b64  	%rd217, %rd213, %rd216;
	or.b64  	%rd218, %rd217, %rd210;
	shr.u64 	%rd219, %rd108, %r238;
	shl.b64 	%rd220, %rd219, 47;
	and.b64  	%rd221, %rd220, 140737488355328;
	shr.u64 	%rd222, %rd108, %r240;
	shl.b64 	%rd223, %rd222, 46;
	and.b64  	%rd224, %rd223, 70368744177664;
	or.b64  	%rd225, %rd221, %rd224;
	or.b64  	%rd226, %rd225, %rd218;
	shr.u64 	%rd227, %rd108, %r242;
	shl.b64 	%rd228, %rd227, 45;
	and.b64  	%rd229, %rd228, 35184372088832;
	shr.u64 	%rd230, %rd108, %r244;
	shl.b64 	%rd231, %rd230, 44;
	and.b64  	%rd232, %rd231, 17592186044416;
	or.b64  	%rd233, %rd229, %rd232;
	or.b64  	%rd234, %rd233, %rd226;
	shr.u64 	%rd235, %rd108, %r246;
	shl.b64 	%rd236, %rd235, 43;
	and.b64  	%rd237, %rd236, 8796093022208;
	shr.u64 	%rd238, %rd108, %r248;
	shl.b64 	%rd239, %rd238, 42;
	and.b64  	%rd240, %rd239, 4398046511104;
	or.b64  	%rd241, %rd237, %rd240;
	or.b64  	%rd242, %rd241, %rd234;
	shr.u64 	%rd243, %rd108, %r250;
	shl.b64 	%rd244, %rd243, 41;
	and.b64  	%rd245, %rd244, 2199023255552;
	shr.u64 	%rd246, %rd108, %r252;
	shl.b64 	%rd247, %rd246, 40;
	and.b64  	%rd248, %rd247, 1099511627776;
	or.b64  	%rd249, %rd245, %rd248;
	or.b64  	%rd250, %rd249, %rd242;
	shr.u64 	%rd251, %rd108, %r254;
	shl.b64 	%rd252, %rd251, 39;
	and.b64  	%rd253, %rd252, 549755813888;
	shr.u64 	%rd254, %rd108, %r256;
	shl.b64 	%rd255, %rd254, 38;
	and.b64  	%rd256, %rd255, 274877906944;
	or.b64  	%rd257, %rd253, %rd256;
	or.b64  	%rd258, %rd257, %rd250;
	shr.u64 	%rd259, %rd108, %r258;
	shl.b64 	%rd260, %rd259, 37;
	and.b64  	%rd261, %rd260, 137438953472;
	shr.u64 	%rd262, %rd108, %r260;
	shl.b64 	%rd263, %rd262, 36;
	and.b64  	%rd264, %rd263, 68719476736;
	or.b64  	%rd265, %rd261, %rd264;
	or.b64  	%rd266, %rd265, %rd258;
	shr.u64 	%rd267, %rd108, %r262;
	shl.b64 	%rd268, %rd267, 35;
	and.b64  	%rd269, %rd268, 34359738368;
	shr.u64 	%rd270, %rd108, %r264;
	shl.b64 	%rd271, %rd270, 34;
	and.b64  	%rd272, %rd271, 17179869184;
	or.b64  	%rd273, %rd269, %rd272;
	or.b64  	%rd274, %rd273, %rd266;
	shr.u64 	%rd275, %rd108, %r266;
	shl.b64 	%rd276, %rd275, 33;
	and.b64  	%rd277, %rd276, 8589934592;
	shr.u64 	%rd278, %rd108, %r268;
	shl.b64 	%rd279, %rd278, 32;
	and.b64  	%rd280, %rd279, 4294967296;
	or.b64  	%rd281, %rd277, %rd280;
	or.b64  	%rd282, %rd281, %rd274;
	shr.u64 	%rd283, %rd108, %r270;
	shl.b64 	%rd284, %rd283, 31;
	and.b64  	%rd285, %rd284, 2147483648;
	shr.u64 	%rd286, %rd108, %r272;
	shl.b64 	%rd287, %rd286, 30;
	and.b64  	%rd288, %rd287, 1073741824;
	or.b64  	%rd289, %rd285, %rd288;
	or.b64  	%rd290, %rd289, %rd282;
	shr.u64 	%rd291, %rd108, %r274;
	shl.b64 	%rd292, %rd291, 29;
	and.b64  	%rd293, %rd292, 536870912;
	shr.u64 	%rd294, %rd108, %r276;
	shl.b64 	%rd295, %rd294, 28;
	and.b64  	%rd296, %rd295, 268435456;
	or.b64  	%rd297, %rd293, %rd296;
	or.b64  	%rd298, %rd297, %rd290;
	shr.u64 	%rd299, %rd108, %r278;
	shl.b64 	%rd300, %rd299, 27;
	and.b64  	%rd301, %rd300, 134217728;
	shr.u64 	%rd302, %rd108, %r280;
	shl.b64 	%rd303, %rd302, 26;
	and.b64  	%rd304, %rd303, 67108864;
	or.b64  	%rd305, %rd301, %rd304;
	or.b64  	%rd306, %rd305, %rd298;
	shr.u64 	%rd307, %rd108, %r282;
	shl.b64 	%rd308, %rd307, 25;
	and.b64  	%rd309, %rd308, 33554432;
	shr.u64 	%rd310, %rd108, %r284;
	shl.b64 	%rd311, %rd310, 24;
	and.b64  	%rd312, %rd311, 16777216;
	or.b64  	%rd313, %rd309, %rd312;
	or.b64  	%rd314, %rd313, %rd306;
	shr.u64 	%rd315, %rd108, %r286;
	shl.b64 	%rd316, %rd315, 23;
	and.b64  	%rd317, %rd316, 8388608;
	shr.u64 	%rd318, %rd108, %r288;
	shl.b64 	%rd319, %rd318, 22;
	and.b64  	%rd320, %rd319, 4194304;
	or.b64  	%rd321, %rd317, %rd320;
	or.b64  	%rd322, %rd321, %rd314;
	shr.u64 	%rd323, %rd108, %r290;
	shl.b64 	%rd324, %rd323, 21;
	and.b64  	%rd325, %rd324, 2097152;
	shr.u64 	%rd326, %rd108, %r292;
	shl.b64 	%rd327, %rd326, 20;
	and.b64  	%rd328, %rd327, 1048576;
	or.b64  	%rd329, %rd325, %rd328;
	or.b64  	%rd330, %rd329, %rd322;
	shr.u64 	%rd331, %rd108, %r294;
	shl.b64 	%rd332, %rd331, 19;
	and.b64  	%rd333, %rd332, 524288;
	shr.u64 	%rd334, %rd108, %r296;
	shl.b64 	%rd335, %rd334, 18;
	and.b64  	%rd336, %rd335, 262144;
	or.b64  	%rd337, %rd333, %rd336;
	or.b64  	%rd338, %rd337, %rd330;
	shr.u64 	%rd339, %rd108, %r298;
	shl.b64 	%rd340, %rd339, 17;
	and.b64  	%rd341, %rd340, 131072;
	shr.u64 	%rd342, %rd108, %r300;
	shl.b64 	%rd343, %rd342, 16;
	and.b64  	%rd344, %rd343, 65536;
	or.b64  	%rd345, %rd341, %rd344;
	or.b64  	%rd346, %rd345, %rd338;
	shr.u64 	%rd347, %rd108, %r302;
	shl.b64 	%rd348, %rd347, 15;
	and.b64  	%rd349, %rd348, 32768;
	shr.u64 	%rd350, %rd108, %r304;
	shl.b64 	%rd351, %rd350, 14;
	and.b64  	%rd352, %rd351, 16384;
	or.b64  	%rd353, %rd349, %rd352;
	or.b64  	%rd354, %rd353, %rd346;
	shr.u64 	%rd355, %rd108, %r306;
	shl.b64 	%rd356, %rd355, 13;
	and.b64  	%rd357, %rd356, 8192;
	shr.u64 	%rd358, %rd108, %r308;
	shl.b64 	%rd359, %rd358, 12;
	and.b64  	%rd360, %rd359, 4096;
	or.b64  	%rd361, %rd357, %rd360;
	or.b64  	%rd362, %rd361, %rd354;
	shr.u64 	%rd363, %rd108, %r310;
	shl.b64 	%rd364, %rd363, 11;
	and.b64  	%rd365, %rd364, 2048;
	shr.u64 	%rd366, %rd108, %r312;
	shl.b64 	%rd367, %rd366, 10;
	and.b64  	%rd368, %rd367, 1024;
	or.b64  	%rd369, %rd365, %rd368;
	or.b64  	%rd370, %rd369, %rd362;
	shr.u64 	%rd371, %rd108, %r314;
	shl.b64 	%rd372, %rd371, 9;
	and.b64  	%rd373, %rd372, 512;
	shr.u64 	%rd374, %rd108, %r316;
	shl.b64 	%rd375, %rd374, 8;
	and.b64  	%rd376, %rd375, 256;
	or.b64  	%rd377, %rd373, %rd376;
	or.b64  	%rd378, %rd377, %rd370;
	not.b64 	%rd379, %rd4;
	and.b64  	%rd380, %rd266, %rd379;
	shl.b64 	%rd381, %rd378, 28;
	and.b64  	%rd382, %rd381, %rd379;
	and.b64  	%rd383, %rd380, 9223371968135299072;
	shl.b64 	%rd384, %rd383, %r15;
	and.b64  	%rd385, %rd162, %rd4;
	sub.s32 	%r318, 28, %r15;
	shr.u64 	%rd386, %rd385, %r318;
	or.b64  	%rd387, %rd384, %rd386;
	st.local.u64 	[%rd2+8], %rd387;
	and.b64  	%rd388, %rd382, 9223371968135299072;
	shl.b64 	%rd389, %rd388, %r15;
	and.b64  	%rd390, %rd381, %rd4;
	shr.u64 	%rd391, %rd390, %r318;
	or.b64  	%rd392, %rd389, %rd391;
	st.local.u64 	[%rd3+8], %rd392;
	not.b64 	%rd393, %rd5;
	and.b64  	%rd394, %rd387, %rd393;
	shl.b64 	%rd395, %rd394, %r16;
	and.b64  	%rd396, %rd5, %rd387;
	sub.s32 	%r320, 28, %r16;
	shr.u64 	%rd397, %rd396, %r320;
	or.b64  	%rd398, %rd395, %rd397;
	st.local.u64 	[%rd2+16], %rd398;
	and.b64  	%rd399, %rd392, %rd393;
	shl.b64 	%rd400, %rd399, %r16;
	and.b64  	%rd401, %rd392, %rd5;
	shr.u64 	%rd402, %rd401, %r320;
	or.b64  	%rd403, %rd400, %rd402;
	st.local.u64 	[%rd3+16], %rd403;
	not.b64 	%rd404, %rd6;
	and.b64  	%rd405, %rd398, %rd404;
	shl.b64 	%rd406, %rd405, %r17;
	and.b64  	%rd407, %rd6, %rd398;
	sub.s32 	%r322, 28, %r17;
	shr.u64 	%rd408, %rd407, %r322;
	or.b64  	%rd409, %rd406, %rd408;
	st.local.u64 	[%rd2+24], %rd409;
	and.b64  	%rd410, %rd403, %rd404;
	shl.b64 	%rd411, %rd410, %r17;
	and.b64  	%rd412, %rd403, %rd6;
	shr.u64 	%rd413, %rd412, %r322;
	or.b64  	%rd414, %rd411, %rd413;
	st.local.u64 	[%rd3+24], %rd414;
	not.b64 	%rd415, %rd7;
	and.b64  	%rd416, %rd409, %rd415;
	shl.b64 	%rd417, %rd416, %r18;
	and.b64  	%rd418, %rd7, %rd409;
	sub.s32 	%r324, 28, %r18;
	shr.u64 	%rd419, %rd418, %r324;
	or.b64  	%rd420, %rd417, %rd419;
	st.local.u64 	[%rd2+32], %rd420;
	and.b64  	%rd421, %rd414, %rd415;
	shl.b64 	%rd422, %rd421, %r18;
	and.b64  	%rd423, %rd414, %rd7;
	shr.u64 	%rd424, %rd423, %r324;
	or.b64  	%rd425, %rd422, %rd424;
	st.local.u64 	[%rd3+32], %rd425;
	not.b64 	%rd426, %rd8;
	and.b64  	%rd427, %rd420, %rd426;
	shl.b64 	%rd428, %rd427, %r19;
	and.b64  	%rd429, %rd8, %rd420;
	sub.s32 	%r326, 28, %r19;
	shr.u64 	%rd430, %rd429, %r326;
	or.b64  	%rd431, %rd428, %rd430;
	st.local.u64 	[%rd2+40], %rd431;
	and.b64  	%rd432, %rd425, %rd426;
	shl.b64 	%rd433, %rd432, %r19;
	and.b64  	%rd434, %rd425, %rd8;
	shr.u64 	%rd435, %rd434, %r326;
	or.b64  	%rd436, %rd433, %rd435;
	st.local.u64 	[%rd3+40], %rd436;
	not.b64 	%rd437, %rd9;
	and.b64  	%rd438, %rd431, %rd437;
	shl.b64 	%rd439, %rd438, %r20;
	and.b64  	%rd440, %rd9, %rd431;
	sub.s32 	%r328, 28, %r20;
	shr.u64 	%rd441, %rd440, %r328;
	or.b64  	%rd442, %rd439, %rd441;
	st.local.u64 	[%rd2+48], %rd442;
	and.b64  	%rd443, %rd436, %rd437;
	shl.b64 	%rd444, %rd443, %r20;
	and.b64  	%rd445, %rd436, %rd9;
	shr.u64 	%rd446, %rd445, %r328;
	or.b64  	%rd447, %rd444, %rd446;
	st.local.u64 	[%rd3+48], %rd447;
	not.b64 	%rd448, %rd10;
	and.b64  	%rd449, %rd442, %rd448;
	shl.b64 	%rd450, %rd449, %r21;
	and.b64  	%rd451, %rd10, %rd442;
	sub.s32 	%r330, 28, %r21;
	shr.u64 	%rd452, %rd451, %r330;
	or.b64  	%rd453, %rd450, %rd452;
	st.local.u64 	[%rd2+56], %rd453;
	and.b64  	%rd454, %rd447, %rd448;
	shl.b64 	%rd455, %rd454, %r21;
	and.b64  	%rd456, %rd447, %rd10;
	shr.u64 	%rd457, %rd456, %r330;
	or.b64  	%rd458, %rd455, %rd457;
	st.local.u64 	[%rd3+56], %rd458;
	not.b64 	%rd459, %rd11;
	and.b64  	%rd460, %rd453, %rd459;
	shl.b64 	%rd461, %rd460, %r22;
	and.b64  	%rd462, %rd11, %rd453;
	sub.s32 	%r332, 28, %r22;
	shr.u64 	%rd463, %rd462, %r332;
	or.b64  	%rd464, %rd461, %rd463;
	st.local.u64 	[%rd2+64], %rd464;
	and.b64  	%rd465, %rd458, %rd459;
	shl.b64 	%rd466, %rd465, %r22;
	and.b64  	%rd467, %rd458, %rd11;
	shr.u64 	%rd468, %rd467, %r332;
	or.b64  	%rd469, %rd466, %rd468;
	st.local.u64 	[%rd3+64], %rd469;
	not.b64 	%rd470, %rd12;
	and.b64  	%rd471, %rd464, %rd470;
	shl.b64 	%rd472, %rd471, %r23;
	and.b64  	%rd473, %rd12, %rd464;
	sub.s32 	%r334, 28, %r23;
	shr.u64 	%rd474, %rd473, %r334;
	or.b64  	%rd475, %rd472, %rd474;
	st.local.u64 	[%rd2+72], %rd475;
	and.b64  	%rd476, %rd469, %rd470;
	shl.b64 	%rd477, %rd476, %r23;
	and.b64  	%rd478, %rd469, %rd12;
	shr.u64 	%rd479, %rd478, %r334;
	or.b64  	%rd480, %rd477, %rd479;
	st.local.u64 	[%rd3+72], %rd480;
	not.b64 	%rd481, %rd13;
	and.b64  	%rd482, %rd475, %rd481;
	shl.b64 	%rd483, %rd482, %r24;
	and.b64  	%rd484, %rd13, %rd475;
	sub.s32 	%r336, 28, %r24;
	shr.u64 	%rd485, %rd484, %r336;
	or.b64  	%rd486, %rd483, %rd485;
	st.local.u64 	[%rd2+80], %rd486;
	and.b64  	%rd487, %rd480, %rd481;
	shl.b64 	%rd488, %rd487, %r24;
	and.b64  	%rd489, %rd480, %rd13;
	shr.u64 	%rd490, %rd489, %r336;
	or.b64  	%rd491, %rd488, %rd490;
	st.local.u64 	[%rd3+80], %rd491;
	not.b64 	%rd492, %rd14;
	and.b64  	%rd493, %rd486, %rd492;
	shl.b64 	%rd494, %rd493, %r25;
	and.b64  	%rd495, %rd14, %rd486;
	sub.s32 	%r338, 28, %r25;
	shr.u64 	%rd496, %rd495, %r338;
	or.b64  	%rd497, %rd494, %rd496;
	st.local.u64 	[%rd2+88], %rd497;
	and.b64  	%rd498, %rd491, %rd492;
	shl.b64 	%rd499, %rd498, %r25;
	and.b64  	%rd500, %rd491, %rd14;
	shr.u64 	%rd501, %rd500, %r338;
	or.b64  	%rd502, %rd499, %rd501;
	st.local.u64 	[%rd3+88], %rd502;
	not.b64 	%rd503, %rd15;
	and.b64  	%rd504, %rd497, %rd503;
	shl.b64 	%rd505, %rd504, %r26;
	and.b64  	%rd506, %rd15, %rd497;
	sub.s32 	%r340, 28, %r26;
	shr.u64 	%rd507, %rd506, %r340;
	or.b64  	%rd508, %rd505, %rd507;
	st.local.u64 	[%rd2+96], %rd508;
	and.b64  	%rd509, %rd502, %rd503;
	shl.b64 	%rd510, %rd509, %r26;
	and.b64  	%rd511, %rd502, %rd15;
	shr.u64 	%rd512, %rd511, %r340;
	or.b64  	%rd513, %rd510, %rd512;
	st.local.u64 	[%rd3+96], %rd513;
	not.b64 	%rd514, %rd16;
	and.b64  	%rd515, %rd508, %rd514;
	shl.b64 	%rd516, %rd515, %r27;
	and.b64  	%rd517, %rd16, %rd508;
	sub.s32 	%r342, 28, %r27;
	shr.u64 	%rd518, %rd517, %r342;
	or.b64  	%rd519, %rd516, %rd518;
	st.local.u64 	[%rd2+104], %rd519;
	and.b64  	%rd520, %rd513, %rd514;
	shl.b64 	%rd521, %rd520, %r27;
	and.b64  	%rd522, %rd513, %rd16;
	shr.u64 	%rd523, %rd522, %r342;
	or.b64  	%rd524, %rd521, %rd523;
	st.local.u64 	[%rd3+104], %rd524;
	not.b64 	%rd525, %rd17;
	and.b64  	%rd526, %rd519, %rd525;
	shl.b64 	%rd527, %rd526, %r28;
	and.b64  	%rd528, %rd17, %rd519;
	sub.s32 	%r344, 28, %r28;
	shr.u64 	%rd529, %rd528, %r344;
	or.b64  	%rd530, %rd527, %rd529;
	st.local.u64 	[%rd2+112], %rd530;
	and.b64  	%rd531, %rd524, %rd525;
	shl.b64 	%rd532, %rd531, %r28;
	and.b64  	%rd533, %rd524, %rd17;
	shr.u64 	%rd534, %rd533, %r344;
	or.b64  	%rd535, %rd532, %rd534;
	st.local.u64 	[%rd3+112], %rd535;
	not.b64 	%rd536, %rd18;
	and.b64  	%rd537, %rd530, %rd536;
	shl.b64 	%rd538, %rd537, %r29;
	and.b64  	%rd539, %rd18, %rd530;
	sub.s32 	%r346, 28, %r29;
	shr.u64 	%rd540, %rd539, %r346;
	or.b64  	%rd541, %rd538, %rd540;
	st.local.u64 	[%rd2+120], %rd541;
	and.b64  	%rd542, %rd535, %rd536;
	shl.b64 	%rd543, %rd542, %r29;
	and.b64  	%rd544, %rd535, %rd18;
	shr.u64 	%rd545, %rd544, %r346;
	or.b64  	%rd546, %rd543, %rd545;
	st.local.u64 	[%rd3+120], %rd546;
	not.b64 	%rd547, %rd19;
	and.b64  	%rd548, %rd541, %rd547;
	shl.b64 	%rd549, %rd548, %r30;
	and.b64  	%rd550, %rd19, %rd541;
	sub.s32 	%r348, 28, %r30;
	shr.u64 	%rd551, %rd550, %r348;
	or.b64  	%rd552, %rd549, %rd551;
	st.local.u64 	[%rd2+128], %rd552;
	and.b64  	%rd553, %rd546, %rd547;
	shl.b64 	%rd554, %rd553, %r30;
	and.b64  	%rd555, %rd546, %rd19;
	shr.u64 	%rd556, %rd555, %r348;
	or.b64  	%rd557, %rd554, %rd556;
	st.local.u64 	[%rd3+128], %rd557;
	mov.b32 	%r577, 0;
$L__BB0_3:
	ld.local.u64 	%rd558, [%rd1261];
	ld.local.u64 	%rd559, [%rd1260];
	shr.u64 	%rd560, %rd559, 28;
	or.b64  	%rd561, %rd560, %rd558;
	shr.u64 	%rd562, %rd561, %r350;
	shl.b64 	%rd563, %rd562, 63;
	cvt.u32.u64 	%r351, %rd20;
	shr.u64 	%rd564, %rd561, %r351;
	shl.b64 	%rd565, %rd564, 62;
	and.b64  	%rd566, %rd565, 4611686018427387904;
	or.b64  	%rd567, %rd566, %rd563;
	cvt.u32.u64 	%r352, %rd21;
	shr.u64 	%rd568, %rd561, %r352;
	shl.b64 	%rd569, %rd568, 61;
	and.b64  	%rd570, %rd569, 2305843009213693952;
	or.b64  	%rd571, %rd570, %rd567;
	shr.u64 	%rd572, %rd561, %r354;
	shl.b64 	%rd573, %rd572, 60;
	and.b64  	%rd574, %rd573, 1152921504606846976;
	or.b64  	%rd575, %rd574, %rd571;
	cvt.u32.u64 	%r355, %rd22;
	shr.u64 	%rd576, %rd561, %r355;
	shl.b64 	%rd577, %rd576, 59;
	and.b64  	%rd578, %rd577, 576460752303423488;
	or.b64  	%rd579, %rd578, %rd575;
	cvt.u32.u64 	%r356, %rd23;
	shr.u64 	%rd580, %rd561, %r356;
	shl.b64 	%rd581, %rd580, 58;
	and.b64  	%rd582, %rd581, 288230376151711744;
	or.b64  	%rd583, %rd582, %rd579;
	cvt.u32.u64 	%r357, %rd24;
	shr.u64 	%rd584, %rd561, %r357;
	shl.b64 	%rd585, %rd584, 57;
	and.b64  	%rd586, %rd585, 144115188075855872;
	or.b64  	%rd587, %rd586, %rd583;
	shr.u64 	%rd588, %rd561, %r359;
	shl.b64 	%rd589, %rd588, 56;
	and.b64  	%rd590, %rd589, 72057594037927936;
	or.b64  	%rd591, %rd590, %rd587;
	cvt.u32.u64 	%r360, %rd25;
	shr.u64 	%rd592, %rd561, %r360;
	shl.b64 	%rd593, %rd592, 55;
	and.b64  	%rd594, %rd593, 36028797018963968;
	or.b64  	%rd595, %rd594, %rd591;
	cvt.u32.u64 	%r361, %rd26;
	shr.u64 	%rd596, %rd561, %r361;
	shl.b64 	%rd597, %rd596, 54;
	and.b64  	%rd598, %rd597, 18014398509481984;
	or.b64  	%rd599, %rd598, %rd595;
	cvt.u32.u64 	%r362, %rd27;
	shr.u64 	%rd600, %rd561, %r362;
	shl.b64 	%rd601, %rd600, 53;
	and.b64  	%rd602, %rd601, 9007199254740992;
	or.b64  	%rd603, %rd602, %rd599;
	shr.u64 	%rd604, %rd561, %r364;
	shl.b64 	%rd605, %rd604, 52;
	and.b64  	%rd606, %rd605, 4503599627370496;
	or.b64  	%rd607, %rd606, %rd603;
	cvt.u32.u64 	%r365, %rd28;
	shr.u64 	%rd608, %rd561, %r365;
	shl.b64 	%rd609, %rd608, 51;
	and.b64  	%rd610, %rd609, 2251799813685248;
	or.b64  	%rd611, %rd610, %rd607;
	cvt.u32.u64 	%r366, %rd29;
	shr.u64 	%rd612, %rd561, %r366;
	shl.b64 	%rd613, %rd612, 50;
	and.b64  	%rd614, %rd613, 1125899906842624;
	or.b64  	%rd615, %rd614, %rd611;
	cvt.u32.u64 	%r367, %rd30;
	shr.u64 	%rd616, %rd561, %r367;
	shl.b64 	%rd617, %rd616, 49;
	and.b64  	%rd618, %rd617, 562949953421312;
	or.b64  	%rd619, %rd618, %rd615;
	shr.u64 	%rd620, %rd561, %r369;
	shl.b64 	%rd621, %rd620, 48;
	and.b64  	%rd622, %rd621, 281474976710656;
	or.b64  	%rd623, %rd622, %rd619;
	cvt.u32.u64 	%r370, %rd31;
	shr.u64 	%rd624, %rd561, %r370;
	shl.b64 	%rd625, %rd624, 47;
	and.b64  	%rd626, %rd625, 140737488355328;
	or.b64  	%rd627, %rd626, %rd623;
	cvt.u32.u64 	%r371, %rd32;
	shr.u64 	%rd628, %rd561, %r371;
	shl.b64 	%rd629, %rd628, 46;
	and.b64  	%rd630, %rd629, 70368744177664;
	or.b64  	%rd631, %rd630, %rd627;
	cvt.u32.u64 	%r372, %rd33;
	shr.u64 	%rd632, %rd561, %r372;
	shl.b64 	%rd633, %rd632, 45;
	and.b64  	%rd634, %rd633, 35184372088832;
	or.b64  	%rd635, %rd634, %rd631;
	cvt.u32.u64 	%r373, %rd34;
	shr.u64 	%rd636, %rd561, %r373;
	shl.b64 	%rd637, %rd636, 44;
	and.b64  	%rd638, %rd637, 17592186044416;
	or.b64  	%rd639, %rd638, %rd635;
	cvt.u32.u64 	%r374, %rd35;
	shr.u64 	%rd640, %rd561, %r374;
	shl.b64 	%rd641, %rd640, 43;
	and.b64  	%rd642, %rd641, 8796093022208;
	or.b64  	%rd643, %rd642, %rd639;
	cvt.u32.u64 	%r375, %rd36;
	shr.u64 	%rd644, %rd561, %r375;
	shl.b64 	%rd645, %rd644, 42;
	and.b64  	%rd646, %rd645, 4398046511104;
	or.b64  	%rd647, %rd646, %rd643;
	cvt.u32.u64 	%r376, %rd37;
	shr.u64 	%rd648, %rd561, %r376;
	shl.b64 	%rd649, %rd648, 41;
	and.b64  	%rd650, %rd649, 2199023255552;
	or.b64  	%rd651, %rd650, %rd647;
	cvt.u32.u64 	%r377, %rd38;
	shr.u64 	%rd652, %rd561, %r377;
	shl.b64 	%rd653, %rd652, 40;
	and.b64  	%rd654, %rd653, 1099511627776;
	or.b64  	%rd655, %rd654, %rd651;
	cvt.u32.u64 	%r378, %rd39;
	shr.u64 	%rd656, %rd561, %r378;
	shl.b64 	%rd657, %rd656, 39;
	and.b64  	%rd658, %rd657, 549755813888;
	or.b64  	%rd659, %rd658, %rd655;
	cvt.u32.u64 	%r379, %rd40;
	shr.u64 	%rd660, %rd561, %r379;
	shl.b64 	%rd661, %rd660, 38;
	and.b64  	%rd662, %rd661, 274877906944;
	or.b64  	%rd663, %rd662, %rd659;
	cvt.u32.u64 	%r380, %rd41;
	shr.u64 	%rd664, %rd561, %r380;
	shl.b64 	%rd665, %rd664, 37;
	and.b64  	%rd666, %rd665, 137438953472;
	or.b64  	%rd667, %rd666, %rd663;
	shr.u64 	%rd668, %rd561, %r382;
	shl.b64 	%rd669, %rd668, 36;
	and.b64  	%rd670, %rd669, 68719476736;
	or.b64  	%rd671, %rd670, %rd667;
	cvt.u32.u64 	%r383, %rd42;
	shr.u64 	%rd672, %rd561, %r383;
	shl.b64 	%rd673, %rd672, 35;
	and.b64  	%rd674, %rd673, 34359738368;
	or.b64  	%rd675, %rd674, %rd671;
	cvt.u32.u64 	%r384, %rd43;
	shr.u64 	%rd676, %rd561, %r384;
	shl.b64 	%rd677, %rd676, 34;
	and.b64  	%rd678, %rd677, 17179869184;
	or.b64  	%rd679, %rd678, %rd675;
	cvt.u32.u64 	%r385, %rd44;
	shr.u64 	%rd680, %rd561, %r385;
	shl.b64 	%rd681, %rd680, 33;
	and.b64  	%rd682, %rd681, 8589934592;
	or.b64  	%rd683, %rd682, %rd679;
	shr.u64 	%rd684, %rd561, %r387;
	shl.b64 	%rd685, %rd684, 32;
	and.b64  	%rd686, %rd685, 4294967296;
	or.b64  	%rd687, %rd686, %rd683;
	cvt.u32.u64 	%r388, %rd45;
	shr.u64 	%rd688, %rd561, %r388;
	shl.b64 	%rd689, %rd688, 31;
	and.b64  	%rd690, %rd689, 2147483648;
	or.b64  	%rd691, %rd690, %rd687;
	cvt.u32.u64 	%r389, %rd46;
	shr.u64 	%rd692, %rd561, %r389;
	shl.b64 	%rd693, %rd692, 30;
	and.b64  	%rd694, %rd693, 1073741824;
	or.b64  	%rd695, %rd694, %rd691;
	cvt.u32.u64 	%r390, %rd47;
	shr.u64 	%rd696, %rd561, %r390;
	shl.b64 	%rd697, %rd696, 29;
	and.b64  	%rd698, %rd697, 536870912;
	or.b64  	%rd699, %rd698, %rd695;
	cvt.u32.u64 	%r391, %rd48;
	shr.u64 	%rd700, %rd561, %r391;
	shl.b64 	%rd701, %rd700, 28;
	and.b64  	%rd702, %rd701, 268435456;
	or.b64  	%rd703, %rd702, %rd699;
	cvt.u32.u64 	%r392, %rd49;
	shr.u64 	%rd704, %rd561, %r392;
	shl.b64 	%rd705, %rd704, 27;
	and.b64  	%rd706, %rd705, 134217728;
	or.b64  	%rd707, %rd706, %rd703;
	cvt.u32.u64 	%r393, %rd50;
	shr.u64 	%rd708, %rd561, %r393;
	shl.b64 	%rd709, %rd708, 26;
	and.b64  	%rd710, %rd709, 67108864;
	or.b64  	%rd711, %rd710, %rd707;
	cvt.u32.u64 	%r394, %rd51;
	shr.u64 	%rd712, %rd561, %r394;
	shl.b64 	%rd713, %rd712, 25;
	and.b64  	%rd714, %rd713, 33554432;
	or.b64  	%rd715, %rd714, %rd711;
	cvt.u32.u64 	%r395, %rd52;
	shr.u64 	%rd716, %rd561, %r395;
	shl.b64 	%rd717, %rd716, 24;
	and.b64  	%rd718, %rd717, 16777216;
	or.b64  	%rd719, %rd718, %rd715;
	cvt.u32.u64 	%r396, %rd53;
	shr.u64 	%rd720, %rd561, %r396;
	shl.b64 	%rd721, %rd720, 23;
	and.b64  	%rd722, %rd721, 8388608;
	or.b64  	%rd723, %rd722, %rd719;
	cvt.u32.u64 	%r397, %rd54;
	shr.u64 	%rd724, %rd561, %r397;
	shl.b64 	%rd725, %rd724, 22;
	and.b64  	%rd726, %rd725, 4194304;
	or.b64  	%rd727, %rd726, %rd723;
	cvt.u32.u64 	%r398, %rd55;
	shr.u64 	%rd728, %rd561, %r398;
	shl.b64 	%rd729, %rd728, 21;
	and.b64  	%rd730, %rd729, 2097152;
	or.b64  	%rd731, %rd730, %rd727;
	cvt.u32.u64 	%r399, %rd56;
	shr.u64 	%rd732, %rd561, %r399;
	shl.b64 	%rd733, %rd732, 20;
	and.b64  	%rd734, %rd733, 1048576;
	or.b64  	%rd735, %rd734, %rd731;
	cvt.u32.u64 	%r400, %rd57;
	shr.u64 	%rd736, %rd561, %r400;
	shl.b64 	%rd737, %rd736, 19;
	and.b64  	%rd738, %rd737, 524288;
	or.b64  	%rd739, %rd738, %rd735;
	cvt.u32.u64 	%r401, %rd58;
	shr.u64 	%rd740, %rd561, %r401;
	shl.b64 	%rd741, %rd740, 18;
	and.b64  	%rd742, %rd741, 262144;
	or.b64  	%rd743, %rd742, %rd739;
	cvt.u32.u64 	%r402, %rd59;
	shr.u64 	%rd744, %rd561, %r402;
	shl.b64 	%rd745, %rd744, 17;
	and.b64  	%rd746, %rd745, 131072;
	or.b64  	%rd747, %rd746, %rd743;
	shr.u64 	%rd748, %rd561, %r404;
	shl.b64 	%rd749, %rd748, 16;
	and.b64  	%rd750, %rd749, 65536;
	or.b64  	%rd751, %rd750, %rd747;
	st.local.u64 	[%rd1259], %rd751;
	add.s64 	%rd1261, %rd1261, 8;
	add.s64 	%rd1260, %rd1260, 8;
	add.s64 	%rd1259, %rd1259, -8;
	add.s32 	%r577, %r577, 8;
	setp.eq.s32 	%p18, %r577, 128;
	@%p18 bra 	$L__BB0_4;
	bra.uni 	$L__BB0_3;
$L__BB0_4:
	ld.param.u64 	%rd1256, [_Z9desKernelPKmS0_Pmi_param_1];
	cvta.to.global.u64 	%rd753, %rd1256;
	ld.global.u64 	%rd109, [%rd753];
	mov.b32 	%r578, 0;
	mov.b64 	%rd1262, 0;
$L__BB0_5:
	mul.wide.u32 	%rd754, %r578, 4;
	mov.u64 	%rd755, dIP;
	add.s64 	%rd756, %rd755, %rd754;
	ld.const.u32 	%r406, [%rd756];
	sub.s32 	%r407, 64, %r406;
	shr.u64 	%rd757, %rd109, %r407;
	and.b64  	%rd758, %rd757, 1;
	sub.s32 	%r408, 63, %r578;
	shl.b64 	%rd759, %rd758, %r408;
	or.b64  	%rd760, %rd759, %rd1262;
	ld.const.u32 	%r409, [%rd756+4];
	sub.s32 	%r410, 64, %r409;
	shr.u64 	%rd761, %rd109, %r410;
	and.b64  	%rd762, %rd761, 1;
	sub.s32 	%r411, 62, %r578;
	shl.b64 	%rd763, %rd762, %r411;
	or.b64  	%rd764, %rd763, %rd760;
	ld.const.u32 	%r412, [%rd756+8];
	sub.s32 	%r413, 64, %r412;
	shr.u64 	%rd765, %rd109, %r413;
	and.b64  	%rd766, %rd765, 1;
	sub.s32 	%r414, 61, %r578;
	shl.b64 	%rd767, %rd766, %r414;
	or.b64  	%rd768, %rd767, %rd764;
	ld.const.u32 	%r415, [%rd756+12];
	sub.s32 	%r416, 64, %r415;
	shr.u64 	%rd769, %rd109, %r416;
	and.b64  	%rd770, %rd769, 1;
	sub.s32 	%r417, 60, %r578;
	shl.b64 	%rd771, %rd770, %r417;
	or.b64  	%rd772, %rd771, %rd768;
	ld.const.u32 	%r418, [%rd756+16];
	sub.s32 	%r419, 64, %r418;
	shr.u64 	%rd773, %rd109, %r419;
	and.b64  	%rd774, %rd773, 1;
	sub.s32 	%r420, 59, %r578;
	shl.b64 	%rd775, %rd774, %r420;
	or.b64  	%rd776, %rd775, %rd772;
	ld.const.u32 	%r421, [%rd756+20];
	sub.s32 	%r422, 64, %r421;
	shr.u64 	%rd777, %rd109, %r422;
	and.b64  	%rd778, %rd777, 1;
	sub.s32 	%r423, 58, %r578;
	shl.b64 	%rd779, %rd778, %r423;
	or.b64  	%rd780, %rd779, %rd776;
	ld.const.u32 	%r424, [%rd756+24];
	sub.s32 	%r425, 64, %r424;
	shr.u64 	%rd781, %rd109, %r425;
	and.b64  	%rd782, %rd781, 1;
	sub.s32 	%r426, 57, %r578;
	shl.b64 	%rd783, %rd782, %r426;
	or.b64  	%rd784, %rd783, %rd780;
	ld.const.u32 	%r427, [%rd756+28];
	sub.s32 	%r428, 64, %r427;
	shr.u64 	%rd785, %rd109, %r428;
	and.b64  	%rd786, %rd785, 1;
	sub.s32 	%r429, 56, %r578;
	shl.b64 	%rd787, %rd786, %r429;
	or.b64  	%rd1262, %rd787, %rd784;
	add.s32 	%r578, %r578, 8;
	setp.ne.s32 	%p19, %r578, 64;
	@%p19 bra 	$L__BB0_5;
	and.b64  	%rd1264, %rd1262, -4294967296;
	shl.b64 	%rd1263, %rd1262, 32;
	mov.b32 	%r579, 1;
$L__BB0_7:
	mov.u64 	%rd121, %rd1263;
	add.s32 	%r431, %r579, -1;
	mul.wide.u32 	%rd788, %r579, 8;
	add.s64 	%rd789, %rd2, %rd788;
	st.local.u64 	[%rd789], %rd121;
	mul.wide.u32 	%rd790, %r431, 8;
	add.s64 	%rd791, %rd1, %rd790;
	ld.local.u64 	%rd792, [%rd791];
	shr.u64 	%rd793, %rd121, %r433;
	shl.b64 	%rd794, %rd793, 63;
	cvt.u32.u64 	%r434, %rd60;
	shr.u64 	%rd795, %rd121, %r434;
	shl.b64 	%rd796, %rd795, 62;
	and.b64  	%rd797, %rd796, 4611686018427387904;
	or.b64  	%rd798, %rd797, %rd794;
	cvt.u32.u64 	%r435, %rd61;
	shr.u64 	%rd799, %rd121, %r435;
	shl.b64 	%rd800, %rd799, 61;
	and.b64  	%rd801, %rd800, 2305843009213693952;
	or.b64  	%rd802, %rd801, %rd798;
	shr.u64 	%rd803, %rd121, %r437;
	shl.b64 	%rd804, %rd803, 60;
	and.b64  	%rd805, %rd804, 1152921504606846976;
	or.b64  	%rd806, %rd805, %rd802;
	cvt.u32.u64 	%r438, %rd62;
	shr.u64 	%rd807, %rd121, %r438;
	shl.b64 	%rd808, %rd807, 59;
	and.b64  	%rd809, %rd808, 576460752303423488;
	or.b64  	%rd810, %rd809, %rd806;
	cvt.u32.u64 	%r439, %rd63;
	shr.u64 	%rd811, %rd121, %r439;
	shl.b64 	%rd812, %rd811, 58;
	and.b64  	%rd813, %rd812, 288230376151711744;
	or.b64  	%rd814, %rd813, %rd810;
	cvt.u32.u64 	%r440, %rd64;
	shr.u64 	%rd815, %rd121, %r440;
	shl.b64 	%rd816, %rd815, 57;
	and.b64  	%rd817, %rd816, 144115188075855872;
	or.b64  	%rd818, %rd817, %rd814;
	cvt.u32.u64 	%r441, %rd65;
	shr.u64 	%rd819, %rd121, %r441;
	shl.b64 	%rd820, %rd819, 56;
	and.b64  	%rd821, %rd820, 72057594037927936;
	or.b64  	%rd822, %rd821, %rd818;
	cvt.u32.u64 	%r442, %rd66;
	shr.u64 	%rd823, %rd121, %r442;
	shl.b64 	%rd824, %rd823, 55;
	and.b64  	%rd825, %rd824, 36028797018963968;
	or.b64  	%rd826, %rd825, %rd822;
	cvt.u32.u64 	%r443, %rd67;
	shr.u64 	%rd827, %rd121, %r443;
	shl.b64 	%rd828, %rd827, 54;
	and.b64  	%rd829, %rd828, 18014398509481984;
	or.b64  	%rd830, %rd829, %rd826;
	cvt.u32.u64 	%r444, %rd68;
	shr.u64 	%rd831, %rd121, %r444;
	shl.b64 	%rd832, %rd831, 53;
	and.b64  	%rd833, %rd832, 9007199254740992;
	or.b64  	%rd834, %rd833, %rd830;
	cvt.u32.u64 	%r445, %rd69;
	shr.u64 	%rd835, %rd121, %r445;
	shl.b64 	%rd836, %rd835, 52;
	and.b64  	%rd837, %rd836, 4503599627370496;
	or.b64  	%rd838, %rd837, %rd834;
	cvt.u32.u64 	%r446, %rd70;
	shr.u64 	%rd839, %rd121, %r446;
	shl.b64 	%rd840, %rd839, 51;
	and.b64  	%rd841, %rd840, 2251799813685248;
	or.b64  	%rd842, %rd841, %rd838;
	cvt.u32.u64 	%r447, %rd71;
	shr.u64 	%rd843, %rd121, %r447;
	shl.b64 	%rd844, %rd843, 50;
	and.b64  	%rd845, %rd844, 1125899906842624;
	or.b64  	%rd846, %rd845, %rd842;
	cvt.u32.u64 	%r448, %rd72;
	shr.u64 	%rd847, %rd121, %r448;
	shl.b64 	%rd848, %rd847, 49;
	and.b64  	%rd849, %rd848, 562949953421312;
	or.b64  	%rd850, %rd849, %rd846;
	cvt.u32.u64 	%r449, %rd73;
	shr.u64 	%rd851, %rd121, %r449;
	shl.b64 	%rd852, %rd851, 48;
	and.b64  	%rd853, %rd852, 281474976710656;
	or.b64  	%rd854, %rd853, %rd850;
	cvt.u32.u64 	%r450, %rd74;
	shr.u64 	%rd855, %rd121, %r450;
	shl.b64 	%rd856, %rd855, 47;
	and.b64  	%rd857, %rd856, 140737488355328;
	or.b64  	%rd858, %rd857, %rd854;
	cvt.u32.u64 	%r451, %rd75;
	shr.u64 	%rd859, %rd121, %r451;
	shl.b64 	%rd860, %rd859, 46;
	and.b64  	%rd861, %rd860, 70368744177664;
	or.b64  	%rd862, %rd861, %rd858;
	cvt.u32.u64 	%r452, %rd76;
	shr.u64 	%rd863, %rd121, %r452;
	shl.b64 	%rd864, %rd863, 45;
	and.b64  	%rd865, %rd864, 35184372088832;
	or.b64  	%rd866, %rd865, %rd862;
	cvt.u32.u64 	%r453, %rd77;
	shr.u64 	%rd867, %rd121, %r453;
	shl.b64 	%rd868, %rd867, 44;
	and.b64  	%rd869, %rd868, 17592186044416;
	or.b64  	%rd870, %rd869, %rd866;
	cvt.u32.u64 	%r454, %rd78;
	shr.u64 	%rd871, %rd121, %r454;
	shl.b64 	%rd872, %rd871, 43;
	and.b64  	%rd873, %rd872, 8796093022208;
	or.b64  	%rd874, %rd873, %rd870;
	cvt.u32.u64 	%r455, %rd79;
	shr.u64 	%rd875, %rd121, %r455;
	shl.b64 	%rd876, %rd875, 42;
	and.b64  	%rd877, %rd876, 4398046511104;
	or.b64  	%rd878, %rd877, %rd874;
	cvt.u32.u64 	%r456, %rd80;
	shr.u64 	%rd879, %rd121, %r456;
	shl.b64 	%rd880, %rd879, 41;
	and.b64  	%rd881, %rd880, 2199023255552;
	or.b64  	%rd882, %rd881, %rd878;
	cvt.u32.u64 	%r457, %rd81;
	shr.u64 	%rd883, %rd121, %r457;
	shl.b64 	%rd884, %rd883, 40;
	and.b64  	%rd885, %rd884, 1099511627776;
	or.b64  	%rd886, %rd885, %rd882;
	cvt.u32.u64 	%r458, %rd82;
	shr.u64 	%rd887, %rd121, %r458;
	shl.b64 	%rd888, %rd887, 39;
	and.b64  	%rd889, %rd888, 549755813888;
	or.b64  	%rd890, %rd889, %rd886;
	cvt.u32.u64 	%r459, %rd83;
	shr.u64 	%rd891, %rd121, %r459;
	shl.b64 	%rd892, %rd891, 38;
	and.b64  	%rd893, %rd892, 274877906944;
	or.b64  	%rd894, %rd893, %rd890;
	cvt.u32.u64 	%r460, %rd84;
	shr.u64 	%rd895, %rd121, %r460;
	shl.b64 	%rd896, %rd895, 37;
	and.b64  	%rd897, %rd896, 137438953472;
	or.b64  	%rd898, %rd897, %rd894;
	shr.u64 	%rd899, %rd121, %r462;
	shl.b64 	%rd900, %rd899, 36;
	and.b64  	%rd901, %rd900, 68719476736;
	or.b64  	%rd902, %rd901, %rd898;
	shr.u64 	%rd903, %rd121, %r464;
	shl.b64 	%rd904, %rd903, 35;
	and.b64  	%rd905, %rd904, 34359738368;
	or.b64  	%rd906, %rd905, %rd902;
	shr.u64 	%rd907, %rd121, %r466;
	shl.b64 	%rd908, %rd907, 34;
	and.b64  	%rd909, %rd908, 17179869184;
	or.b64  	%rd910, %rd909, %rd906;
	shr.u64 	%rd911, %rd121, %r468;
	shl.b64 	%rd912, %rd911, 33;
	and.b64  	%rd913, %rd912, 8589934592;
	or.b64  	%rd914, %rd913, %rd910;
	shr.u64 	%rd915, %rd121, %r470;
	shl.b64 	%rd916, %rd915, 32;
	and.b64  	%rd917, %rd916, 4294967296;
	or.b64  	%rd918, %rd917, %rd914;
	cvt.u32.u64 	%r471, %rd85;
	shr.u64 	%rd919, %rd121, %r471;
	shl.b64 	%rd920, %rd919, 31;
	and.b64  	%rd921, %rd920, 2147483648;
	or.b64  	%rd922, %rd921, %rd918;
	cvt.u32.u64 	%r472, %rd86;
	shr.u64 	%rd923, %rd121, %r472;
	shl.b64 	%rd924, %rd923, 30;
	and.b64  	%rd925, %rd924, 1073741824;
	or.b64  	%rd926, %rd925, %rd922;
	shr.u64 	%rd927, %rd121, %r474;
	shl.b64 	%rd928, %rd927, 29;
	and.b64  	%rd929, %rd928, 536870912;
	or.b64  	%rd930, %rd929, %rd926;
	shr.u64 	%rd931, %rd121, %r476;
	shl.b64 	%rd932, %rd931, 28;
	and.b64  	%rd933, %rd932, 268435456;
	or.b64  	%rd934, %rd933, %rd930;
	shr.u64 	%rd935, %rd121, %r478;
	shl.b64 	%rd936, %rd935, 27;
	and.b64  	%rd937, %rd936, 134217728;
	or.b64  	%rd938, %rd937, %rd934;
	shr.u64 	%rd939, %rd121, %r480;
	shl.b64 	%rd940, %rd939, 26;
	and.b64  	%rd941, %rd940, 67108864;
	or.b64  	%rd942, %rd941, %rd938;
	cvt.u32.u64 	%r481, %rd87;
	shr.u64 	%rd943, %rd121, %r481;
	shl.b64 	%rd944, %rd943, 25;
	and.b64  	%rd945, %rd944, 33554432;
	or.b64  	%rd946, %rd945, %rd942;
	shr.u64 	%rd947, %rd121, %r483;
	shl.b64 	%rd948, %rd947, 24;
	and.b64  	%rd949, %rd948, 16777216;
	or.b64  	%rd950, %rd949, %rd946;
	cvt.u32.u64 	%r484, %rd88;
	shr.u64 	%rd951, %rd121, %r484;
	shl.b64 	%rd952, %rd951, 23;
	and.b64  	%rd953, %rd952, 8388608;
	or.b64  	%rd954, %rd953, %rd950;
	cvt.u32.u64 	%r485, %rd89;
	shr.u64 	%rd955, %rd121, %r485;
	shl.b64 	%rd956, %rd955, 22;
	and.b64  	%rd957, %rd956, 4194304;
	or.b64  	%rd958, %rd957, %rd954;
	shr.u64 	%rd959, %rd121, %r487;
	shl.b64 	%rd960, %rd959, 21;
	and.b64  	%rd961, %rd960, 2097152;
	or.b64  	%rd962, %rd961, %rd958;
	shr.u64 	%rd963, %rd121, %r489;
	shl.b64 	%rd964, %rd963, 20;
	and.b64  	%rd965, %rd964, 1048576;
	or.b64  	%rd966, %rd965, %rd962;
	shr.u64 	%rd967, %rd121, %r491;
	shl.b64 	%rd968, %rd967, 19;
	and.b64  	%rd969, %rd968, 524288;
	or.b64  	%rd970, %rd969, %rd966;
	cvt.u32.u64 	%r492, %rd90;
	shr.u64 	%rd971, %rd121, %r492;
	shl.b64 	%rd972, %rd971, 18;
	and.b64  	%rd973, %rd972, 262144;
	or.b64  	%rd974, %rd973, %rd970;
	shr.u64 	%rd975, %rd121, %r494;
	shl.b64 	%rd976, %rd975, 17;
	and.b64  	%rd977, %rd976, 131072;
	or.b64  	%rd978, %rd977, %rd974;
	shr.u64 	%rd979, %rd121, %r496;
	shl.b64 	%rd980, %rd979, 16;
	and.b64  	%rd981, %rd980, 65536;
	or.b64  	%rd982, %rd981, %rd978;
	xor.b64  	%rd983, %rd982, %rd792;
	shr.u64 	%rd984, %rd983, 62;
	and.b64  	%rd985, %rd984, 2;
	shr.u64 	%rd986, %rd983, 58;
	and.b64  	%rd987, %rd986, 1;
	or.b64  	%rd988, %rd985, %rd987;
	shl.b64 	%rd989, %rd988, 6;
	mov.u64 	%rd990, dS;
	add.s64 	%rd991, %rd990, %rd989;
	shr.u64 	%rd992, %rd983, 57;
	and.b64  	%rd993, %rd992, 60;
	add.s64 	%rd994, %rd991, %rd993;
	ld.const.u32 	%rd995, [%rd994];
	shl.b64 	%rd996, %rd995, 60;
	shr.u64 	%rd997, %rd983, 56;
	and.b64  	%rd998, %rd997, 2;
	shr.u64 	%rd999, %rd983, 52;
	and.b64  	%rd1000, %rd999, 1;
	or.b64  	%rd1001, %rd998, %rd1000;
	shl.b64 	%rd1002, %rd1001, 6;
	add.s64 	%rd1003, %rd990, %rd1002;
	shr.u64 	%rd1004, %rd983, 51;
	and.b64  	%rd1005, %rd1004, 60;
	add.s64 	%rd1006, %rd1003, %rd1005;
	ld.const.u32 	%rd1007, [%rd1006+256];
	shl.b64 	%rd1008, %rd1007, 56;
	or.b64  	%rd1009, %rd1008, %rd996;
	shr.u64 	%rd1010, %rd983, 50;
	and.b64  	%rd1011, %rd1010, 2;
	shr.u64 	%rd1012, %rd983, 46;
	and.b64  	%rd1013, %rd1012, 1;
	or.b64  	%rd1014, %rd1011, %rd1013;
	shl.b64 	%rd1015, %rd1014, 6;
	add.s64 	%rd1016, %rd990, %rd1015;
	shr.u64 	%rd1017, %rd983, 45;
	and.b64  	%rd1018, %rd1017, 60;
	add.s64 	%rd1019, %rd1016, %rd1018;
	ld.const.u32 	%rd1020, [%rd1019+512];
	shl.b64 	%rd1021, %rd1020, 52;
	or.b64  	%rd1022, %rd1021, %rd1009;
	shr.u64 	%rd1023, %rd983, 44;
	and.b64  	%rd1024, %rd1023, 2;
	shr.u64 	%rd1025, %rd983, 40;
	and.b64  	%rd1026, %rd1025, 1;
	or.b64  	%rd1027, %rd1024, %rd1026;
	shl.b64 	%rd1028, %rd1027, 6;
	add.s64 	%rd1029, %rd990, %rd1028;
	shr.u64 	%rd1030, %rd983, 39;
	and.b64  	%rd1031, %rd1030, 60;
	add.s64 	%rd1032, %rd1029, %rd1031;
	ld.const.u32 	%rd1033, [%rd1032+768];
	shl.b64 	%rd1034, %rd1033, 48;
	or.b64  	%rd1035, %rd1034, %rd1022;
	shr.u64 	%rd1036, %rd983, 38;
	and.b64  	%rd1037, %rd1036, 2;
	shr.u64 	%rd1038, %rd983, 34;
	and.b64  	%rd1039, %rd1038, 1;
	or.b64  	%rd1040, %rd1037, %rd1039;
	shl.b64 	%rd1041, %rd1040, 6;
	add.s64 	%rd1042, %rd990, %rd1041;
	shr.u64 	%rd1043, %rd983, 33;
	and.b64  	%rd1044, %rd1043, 60;
	add.s64 	%rd1045, %rd1042, %rd1044;
	ld.const.u32 	%rd1046, [%rd1045+1024];
	shl.b64 	%rd1047, %rd1046, 44;
	or.b64  	%rd1048, %rd1047, %rd1035;
	shr.u64 	%rd1049, %rd983, 32;
	and.b64  	%rd1050, %rd1049, 2;
	shr.u64 	%rd1051, %rd983, 28;
	and.b64  	%rd1052, %rd1051, 1;
	or.b64  	%rd1053, %rd1050, %rd1052;
	shl.b64 	%rd1054, %rd1053, 6;
	add.s64 	%rd1055, %rd990, %rd1054;
	shr.u64 	%rd1056, %rd983, 27;
	and.b64  	%rd1057, %rd1056, 60;
	add.s64 	%rd1058, %rd1055, %rd1057;
	ld.const.u32 	%rd1059, [%rd1058+1280];
	shl.b64 	%rd1060, %rd1059, 40;
	or.b64  	%rd1061, %rd1060, %rd1048;
	shr.u64 	%rd1062, %rd983, 26;
	and.b64  	%rd1063, %rd1062, 2;
	shr.u64 	%rd1064, %rd983, 22;
	and.b64  	%rd1065, %rd1064, 1;
	or.b64  	%rd1066, %rd1063, %rd1065;
	shl.b64 	%rd1067, %rd1066, 6;
	add.s64 	%rd1068, %rd990, %rd1067;
	shr.u64 	%rd1069, %rd983, 21;
	and.b64  	%rd1070, %rd1069, 60;
	add.s64 	%rd1071, %rd1068, %rd1070;
	ld.const.u32 	%rd1072, [%rd1071+1536];
	shl.b64 	%rd1073, %rd1072, 36;
	or.b64  	%rd1074, %rd1073, %rd1061;
	shr.u64 	%rd1075, %rd983, 20;
	and.b64  	%rd1076, %rd1075, 2;
	shr.u64 	%rd1077, %rd983, 16;
	and.b64  	%rd1078, %rd1077, 1;
	or.b64  	%rd1079, %rd1076, %rd1078;
	shl.b64 	%rd1080, %rd1079, 6;
	add.s64 	%rd1081, %rd990, %rd1080;
	shr.u64 	%rd1082, %rd983, 15;
	and.b64  	%rd1083, %rd1082, 60;
	add.s64 	%rd1084, %rd1081, %rd1083;
	ld.const.u32 	%rd1085, [%rd1084+1792];
	shl.b64 	%rd1086, %rd1085, 32;
	or.b64  	%rd1087, %rd1086, %rd1074;
	shr.u64 	%rd1088, %rd1087, %r498;
	shl.b64 	%rd1089, %rd1088, 63;
	shr.u64 	%rd1090, %rd1087, %r500;
	shl.b64 	%rd1091, %rd1090, 62;
	and.b64  	%rd1092, %rd1091, 4611686018427387904;
	or.b64  	%rd1093, %rd1092, %rd1089;
	cvt.u32.u64 	%r501, %rd91;
	shr.u64 	%rd1094, %rd1087, %r501;
	shl.b64 	%rd1095, %rd1094, 61;
	and.b64  	%rd1096, %rd1095, 2305843009213693952;
	or.b64  	%rd1097, %rd1096, %rd1093;
	cvt.u32.u64 	%r502, %rd92;
	shr.u64 	%rd1098, %rd1087, %r502;
	shl.b64 	%rd1099, %rd1098, 60;
	and.b64  	%rd1100, %rd1099, 1152921504606846976;
	or.b64  	%rd1101, %rd1100, %rd1097;
	cvt.u32.u64 	%r503, %rd93;
	shr.u64 	%rd1102, %rd1087, %r503;
	shl.b64 	%rd1103, %rd1102, 59;
	and.b64  	%rd1104, %rd1103, 576460752303423488;
	or.b64  	%rd1105, %rd1104, %rd1101;
	shr.u64 	%rd1106, %rd1087, %r505;
	shl.b64 	%rd1107, %rd1106, 58;
	and.b64  	%rd1108, %rd1107, 288230376151711744;
	or.b64  	%rd1109, %rd1108, %rd1105;
	shr.u64 	%rd1110, %rd1087, %r507;
	shl.b64 	%rd1111, %rd1110, 57;
	and.b64  	%rd1112, %rd1111, 144115188075855872;
	or.b64  	%rd1113, %rd1112, %rd1109;
	cvt.u32.u64 	%r508, %rd94;
	shr.u64 	%rd1114, %rd1087, %r508;
	shl.b64 	%rd1115, %rd1114, 56;
	and.b64  	%rd1116, %rd1115, 72057594037927936;
	or.b64  	%rd1117, %rd1116, %rd1113;
	shr.u64 	%rd1118, %rd1087, %r510;
	shl.b64 	%rd1119, %rd1118, 55;
	and.b64  	%rd1120, %rd1119, 36028797018963968;
	or.b64  	%rd1121, %rd1120, %rd1117;
	shr.u64 	%rd1122, %rd1087, %r512;
	shl.b64 	%rd1123, %rd1122, 54;
	and.b64  	%rd1124, %rd1123, 18014398509481984;
	or.b64  	%rd1125, %rd1124, %rd1121;
	shr.u64 	%rd1126, %rd1087, %r514;
	shl.b64 	%rd1127, %rd1126, 53;
	and.b64  	%rd1128, %rd1127, 9007199254740992;
	or.b64  	%rd1129, %rd1128, %rd1125;
	shr.u64 	%rd1130, %rd1087, %r516;
	shl.b64 	%rd1131, %rd1130, 52;
	and.b64  	%rd1132, %rd1131, 4503599627370496;
	or.b64  	%rd1133, %rd1132, %rd1129;
	shr.u64 	%rd1134, %rd1087, %r518;
	shl.b64 	%rd1135, %rd1134, 51;
	and.b64  	%rd1136, %rd1135, 2251799813685248;
	or.b64  	%rd1137, %rd1136, %rd1133;
	shr.u64 	%rd1138, %rd1087, %r520;
	shl.b64 	%rd1139, %rd1138, 50;
	and.b64  	%rd1140, %rd1139, 1125899906842624;
	or.b64  	%rd1141, %rd1140, %rd1137;
	cvt.u32.u64 	%r521, %rd95;
	shr.u64 	%rd1142, %rd1087, %r521;
	shl.b64 	%rd1143, %rd1142, 49;
	and.b64  	%rd1144, %rd1143, 562949953421312;
	or.b64  	%rd1145, %rd1144, %rd1141;
	cvt.u32.u64 	%r522, %rd96;
	shr.u64 	%rd1146, %rd1087, %r522;
	shl.b64 	%rd1147, %rd1146, 48;
	and.b64  	%rd1148, %rd1147, 281474976710656;
	or.b64  	%rd1149, %rd1148, %rd1145;
	shr.u64 	%rd1150, %rd1087, %r524;
	shl.b64 	%rd1151, %rd1150, 47;
	and.b64  	%rd1152, %rd1151, 140737488355328;
	or.b64  	%rd1153, %rd1152, %rd1149;
	shr.u64 	%rd1154, %rd1087, %r526;
	shl.b64 	%rd1155, %rd1154, 46;
	and.b64  	%rd1156, %rd1155, 70368744177664;
	or.b64  	%rd1157, %rd1156, %rd1153;
	cvt.u32.u64 	%r527, %rd97;
	shr.u64 	%rd1158, %rd1087, %r527;
	shl.b64 	%rd1159, %rd1158, 45;
	and.b64  	%rd1160, %rd1159, 35184372088832;
	or.b64  	%rd1161, %rd1160, %rd1157;
	cvt.u32.u64 	%r528, %rd98;
	shr.u64 	%rd1162, %rd1087, %r528;
	shl.b64 	%rd1163, %rd1162, 44;
	and.b64  	%rd1164, %rd1163, 17592186044416;
	or.b64  	%rd1165, %rd1164, %rd1161;
	shr.u64 	%rd1166, %rd1087, %r530;
	shl.b64 	%rd1167, %rd1166, 43;
	and.b64  	%rd1168, %rd1167, 8796093022208;
	or.b64  	%rd1169, %rd1168, %rd1165;
	shr.u64 	%rd1170, %rd1087, %r532;
	shl.b64 	%rd1171, %rd1170, 42;
	and.b64  	%rd1172, %rd1171, 4398046511104;
	or.b64  	%rd1173, %rd1172, %rd1169;
	cvt.u32.u64 	%r533, %rd99;
	shr.u64 	%rd1174, %rd1087, %r533;
	shl.b64 	%rd1175, %rd1174, 41;
	and.b64  	%rd1176, %rd1175, 2199023255552;
	or.b64  	%rd1177, %rd1176, %rd1173;
	cvt.u32.u64 	%r534, %rd100;
	shr.u64 	%rd1178, %rd1087, %r534;
	shl.b64 	%rd1179, %rd1178, 40;
	and.b64  	%rd1180, %rd1179, 1099511627776;
	or.b64  	%rd1181, %rd1180, %rd1177;
	shr.u64 	%rd1182, %rd1087, %r536;
	shl.b64 	%rd1183, %rd1182, 39;
	and.b64  	%rd1184, %rd1183, 549755813888;
	or.b64  	%rd1185, %rd1184, %rd1181;
	shr.u64 	%rd1186, %rd1087, %r538;
	shl.b64 	%rd1187, %rd1186, 38;
	and.b64  	%rd1188, %rd1187, 274877906944;
	or.b64  	%rd1189, %rd1188, %rd1185;
	shr.u64 	%rd1190, %rd1087, %r540;
	shl.b64 	%rd1191, %rd1190, 37;
	and.b64  	%rd1192, %rd1191, 137438953472;
	or.b64  	%rd1193, %rd1192, %rd1189;
	cvt.u32.u64 	%r541, %rd101;
	shr.u64 	%rd1194, %rd1087, %r541;
	shl.b64 	%rd1195, %rd1194, 36;
	and.b64  	%rd1196, %rd1195, 68719476736;
	or.b64  	%rd1197, %rd1196, %rd1193;
	shr.u64 	%rd1198, %rd1087, %r543;
	shl.b64 	%rd1199, %rd1198, 35;
	and.b64  	%rd1200, %rd1199, 34359738368;
	or.b64  	%rd1201, %rd1200, %rd1197;
	cvt.u32.u64 	%r544, %rd102;
	shr.u64 	%rd1202, %rd1087, %r544;
	shl.b64 	%rd1203, %rd1202, 34;
	and.b64  	%rd1204, %rd1203, 17179869184;
	or.b64  	%rd1205, %rd1204, %rd1201;
	cvt.u32.u64 	%r545, %rd103;
	shr.u64 	%rd1206, %rd1087, %r545;
	shl.b64 	%rd1207, %rd1206, 33;
	and.b64  	%rd1208, %rd1207, 8589934592;
	or.b64  	%rd1209, %rd1208, %rd1205;
	shr.u64 	%rd1210, %rd1087, %r547;
	shl.b64 	%rd1211, %rd1210, 32;
	and.b64  	%rd1212, %rd1211, 4294967296;
	or.b64  	%rd1213, %rd1212, %rd1209;
	xor.b64  	%rd1263, %rd1213, %rd1264;
	add.s64 	%rd1214, %rd3, %rd788;
	st.local.u64 	[%rd1214], %rd1263;
	add.s32 	%r579, %r579, 1;
	setp.ne.s32 	%p20, %r579, 17;
	mov.u64 	%rd1264, %rd121;
	@%p20 bra 	$L__BB0_7;
	ld.local.u64 	%rd1216, [%rd3+128];
	ld.local.u32 	%rd1217, [%rd2+132];
	or.b64  	%rd123, %rd1217, %rd1216;
	mov.b64 	%rd1265, 0;
	mov.b32 	%r580, 0;
$L__BB0_9:
	mul.wide.u32 	%rd1218, %r580, 4;
	mov.u64 	%rd1219, dFP;
	add.s64 	%rd1220, %rd1219, %rd1218;
	ld.const.u32 	%r549, [%rd1220];
	sub.s32 	%r550, 64, %r549;
	shr.u64 	%rd1221, %rd123, %r550;
	and.b64  	%rd1222, %rd1221, 1;
	sub.s32 	%r551, 63, %r580;
	shl.b64 	%rd1223, %rd1222, %r551;
	or.b64  	%rd1224, %rd1223, %rd1265;
	ld.const.u32 	%r552, [%rd1220+4];
	sub.s32 	%r553, 64, %r552;
	shr.u64 	%rd1225, %rd123, %r553;
	and.b64  	%rd1226, %rd1225, 1;
	sub.s32 	%r554, 62, %r580;
	shl.b64 	%rd1227, %rd1226, %r554;
	or.b64  	%rd1228, %rd1227, %rd1224;
	ld.const.u32 	%r555, [%rd1220+8];
	sub.s32 	%r556, 64, %r555;
	shr.u64 	%rd1229, %rd123, %r556;
	and.b64  	%rd1230, %rd1229, 1;
	sub.s32 	%r557, 61, %r580;
	shl.b64 	%rd1231, %rd1230, %r557;
	or.b64  	%rd1232, %rd1231, %rd1228;
	ld.const.u32 	%r558, [%rd1220+12];
	sub.s32 	%r559, 64, %r558;
	shr.u64 	%rd1233, %rd123, %r559;
	and.b64  	%rd1234, %rd1233, 1;
	sub.s32 	%r560, 60, %r580;
	shl.b64 	%rd1235, %rd1234, %r560;
	or.b64  	%rd1236, %rd1235, %rd1232;
	ld.const.u32 	%r561, [%rd1220+16];
	sub.s32 	%r562, 64, %r561;
	shr.u64 	%rd1237, %rd123, %r562;
	and.b64  	%rd1238, %rd1237, 1;
	sub.s32 	%r563, 59, %r580;
	shl.b64 	%rd1239, %rd1238, %r563;
	or.b64  	%rd1240, %rd1239, %rd1236;
	ld.const.u32 	%r564, [%rd1220+20];
	sub.s32 	%r565, 64, %r564;
	shr.u64 	%rd1241, %rd123, %r565;
	and.b64  	%rd1242, %rd1241, 1;
	sub.s32 	%r566, 58, %r580;
	shl.b64 	%rd1243, %rd1242, %r566;
	or.b64  	%rd1244, %rd1243, %rd1240;
	ld.const.u32 	%r567, [%rd1220+24];
	sub.s32 	%r568, 64, %r567;
	shr.u64 	%rd1245, %rd123, %r568;
	and.b64  	%rd1246, %rd1245, 1;
	sub.s32 	%r569, 57, %r580;
	shl.b64 	%rd1247, %rd1246, %r569;
	or.b64  	%rd1248, %rd1247, %rd1244;
	ld.const.u32 	%r570, [%rd1220+28];
	sub.s32 	%r571, 64, %r570;
	shr.u64 	%rd1249, %rd123, %r571;
	and.b64  	%rd1250, %rd1249, 1;
	sub.s32 	%r572, 56, %r580;
	shl.b64 	%rd1251, %rd1250, %r572;
	or.b64  	%rd1265, %rd1251, %rd1248;
	add.s32 	%r580, %r580, 8;
	setp.ne.s32 	%p21, %r580, 64;
	@%p21 bra 	$L__BB0_9;
	ld.param.u64 	%rd1255, [_Z9desKernelPKmS0_Pmi_param_0];
	cvta.to.global.u64 	%rd1252, %rd1255;
	ld.global.u64 	%rd126, [%rd1252];
	setp.ne.s64 	%p22, %rd1265, %rd126;
	@%p22 bra 	$L__BB0_12;
	ld.param.u64 	%rd1257, [_Z9desKernelPKmS0_Pmi_param_2];
	cvta.to.global.u64 	%rd1253, %rd1257;
	st.global.u64 	[%rd1253], %rd1265;
	st.global.u64 	[%rd1253+8], %rd108;
	mov.b32 	%r573, 0;
	st.global.u32 	[work], %r573;
$L__BB0_12:
	ld.param.u32 	%r576, [_Z9desKernelPKmS0_Pmi_param_3];
	add.s64 	%rd1258, %rd1258, 1;
	sub.s32 	%r574, %r1, %r576;
	add.s32 	%r575, %r574, 35;
	shr.u64 	%rd1254, %rd1258, %r575;
	setp.eq.s64 	%p24, %rd1254, 0;
	and.pred  	%p25, %p24, %p22;
	@%p25 bra 	$L__BB0_2;
$L__BB0_13:
	ret;

}


// ===== COMPILED SASS (sm_100) =====

	.target	sm_100

	.elftype	@"ET_EXEC"


//--------------------- .note.nv.tkinfo           --------------------------
	.section	.note.nv.tkinfo,"",@"SHT_NOTE"
	.sectionflags	@"SHF_NOTE_NV_TKINFO"
	.tkinfo
        /*0018*/ 	.word	0x00000002
        /*0030*/ 	.string	""
        /*0030*/ 	.string	"ptxas"
        /*0030*/ 	.string	"Cuda compilation tools, release 13.0, V13.0.88"
        /*0030*/ 	.string	"Build cuda_13.0.r13.0/compiler.36424714_0"
        /*0030*/ 	.string	"-arch sm_100 -m 64 "



//--------------------- .note.nv.cuinfo           --------------------------
	.section	.note.nv.cuinfo,"",@"SHT_NOTE"
	.sectionflags	@"SHF_NOTE_NV_CUINFO"
        /*0018*/ 	.short	0x0002
        /*001a*/ 	.short	0x0064
        /*001c*/ 	.short	0x0082
	.zero		2


//--------------------- .nv.info                  --------------------------
	.section	.nv.info,"",@"SHT_CUDA_INFO"
	.align	4


	//----- nvinfo : EIATTR_REGCOUNT
	.align		4
        /*0000*/ 	.byte	0x04, 0x2f
        /*0002*/ 	.short	(.L_10 - .L_9)
	.align		4
.L_9:
        /*0004*/ 	.word	index@(_Z9desKernelPKmS0_Pmi)
        /*0008*/ 	.word	0x000000a6


	//----- nvinfo : EIATTR_FRAME_SIZE
	.align		4
.L_10:
        /*000c*/ 	.byte	0x04, 0x11
        /*000e*/ 	.short	(.L_12 - .L_11)
	.align		4
.L_11:
        /*0010*/ 	.word	index@(_Z9desKernelPKmS0_Pmi)
        /*0014*/ 	.word	0x00000190


	//----- nvinfo : EIATTR_MIN_STACK_SIZE
	.align		4
.L_12:
        /*0018*/ 	.byte	0x04, 0x12
        /*001a*/ 	.short	(.L_14 - .L_13)
	.align		4
.L_13:
        /*001c*/ 	.word	index@(_Z9desKernelPKmS0_Pmi)
        /*0020*/ 	.word	0x00000190
.L_14:


//--------------------- .nv.compat                --------------------------
	.section	.nv.compat,"",@"SHT_CUDA_COMPAT_INFO"
	.align	4
        /*0000*/ 	.byte	0x02, 0x09, 0x00, 0x00, 0x02, 0x02, 0x01, 0x00, 0x02, 0x05, 0x05, 0x00, 0x03, 0x07, 0x01, 0x01
        /*0010*/ 	.byte	0x02, 0x03, 0x00, 0x00, 0x02, 0x06, 0x01, 0x00, 0x04, 0x0b, 0x08, 0x00, 0x09, 0x00, 0x00, 0x00
        /*0020*/ 	.byte	0x00, 0x00, 0x00, 0x00


//--------------------- .nv.info._Z9desKernelPKmS0_Pmi --------------------------
	.section	.nv.info._Z9desKernelPKmS0_Pmi,"",@"SHT_CUDA_INFO"
	.sectionflags	@""
	.align	4


	//----- nvinfo : EIATTR_CUDA_API_VERSION
	.align		4
        /*0000*/ 	.byte	0x04, 0x37
        /*0002*/ 	.short	(.L_16 - .L_15)
.L_15:
        /*0004*/ 	.word	0x00000082


	//----- nvinfo : EIATTR_KPARAM_INFO
	.align		4
.L_16:
        /*0008*/ 	.byte	0x04, 0x17
        /*000a*/ 	.short	(.L_18 - .L_17)
.L_17:
        /*000c*/ 	.word	0x00000000
        /*0010*/ 	.short	0x0003
        /*0012*/ 	.short	0x0018
        /*0014*/ 	.byte	0x00, 0xf0, 0x11, 0x00


	//----- nvinfo : EIATTR_KPARAM_INFO
	.align		4
.L_18:
        /*0018*/ 	.byte	0x04, 0x17
        /*001a*/ 	.short	(.L_20 - .L_19)
.L_19:
        /*001c*/ 	.word	0x00000000
        /*0020*/ 	.short	0x0002
        /*0022*/ 	.short	0x0010
        /*0024*/ 	.byte	0x00, 0xf5, 0x21, 0x00


	//----- nvinfo : EIATTR_KPARAM_INFO
	.align		4
.L_20:
        /*0028*/ 	.byte	0x04, 0x17
        /*002a*/ 	.short	(.L_22 - .L_21)
.L_21:
        /*002c*/ 	.word	0x00000000
        /*0030*/ 	.short	0x0001
        /*0032*/ 	.short	0x0008
        /*0034*/ 	.byte	0x00, 0xf5, 0x21, 0x00


	//----- nvinfo : EIATTR_KPARAM_INFO
	.align		4
.L_22:
        /*0038*/ 	.byte	0x04, 0x17
        /*003a*/ 	.short	(.L_24 - .L_23)
.L_23:
        /*003c*/ 	.word	0x00000000
        /*0040*/ 	.short	0x0000
        /*0042*/ 	.short	0x0000
        /*0044*/ 	.byte	0x00, 0xf5, 0x21, 0x00


	//----- nvinfo : EIATTR_SPARSE_MMA_MASK
	.align		4
.L_24:
        /*0048*/ 	.byte	0x03, 0x50
        /*004a*/ 	.short	0x0000


	//----- nvinfo : EIATTR_MAXREG_COUNT
	.align		4
        /*004c*/ 	.byte	0x03, 0x1b
        /*004e*/ 	.short	0x00ff


	//----- nvinfo : EIATTR_MERCURY_ISA_VERSION
	.align		4
        /*0050*/ 	.byte	0x03, 0x5f
        /*0052*/ 	.short	0x0101


	//----- nvinfo : EIATTR_VRC_CTA_INIT_COUNT
	.align		4
        /*0054*/ 	.byte	0x02, 0x4a
	.zero		1
	.zero		1


	//----- nvinfo : EIATTR_EXIT_INSTR_OFFSETS
	.align		4
        /*0058*/ 	.byte	0x04, 0x1c
        /*005a*/ 	.short	(.L_26 - .L_25)


	//   ....[0]....
.L_25:
        /*005c*/ 	.word	0x00000060


	//   ....[1]....
        /*0060*/ 	.word	0x000082f0


	//----- nvinfo : EIATTR_CRS_STACK_SIZE
	.align		4
.L_26:
        /*0064*/ 	.byte	0x04, 0x1e
        /*0066*/ 	.short	(.L_28 - .L_27)
.L_27:
        /*0068*/ 	.word	0x00000000


	//----- nvinfo : EIATTR_CBANK_PARAM_SIZE
	.align		4
.L_28:
        /*006c*/ 	.byte	0x03, 0x19
        /*006e*/ 	.short	0x001c


	//----- nvinfo : EIATTR_PARAM_CBANK
	.align		4
        /*0070*/ 	.byte	0x04, 0x0a
        /*0072*/ 	.short	(.L_30 - .L_29)
	.align		4
.L_29:
        /*0074*/ 	.word	index@(.nv.constant0._Z9desKernelPKmS0_Pmi)
        /*0078*/ 	.short	0x0380
        /*007a*/ 	.short	0x001c


	//----- nvinfo : EIATTR_SW_WAR
	.align		4
.L_30:
        /*007c*/ 	.byte	0x04, 0x36
        /*007e*/ 	.short	(.L_32 - .L_31)
.L_31:
        /*0080*/ 	.word	0x00000008
.L_32:


//--------------------- .nv.callgraph             --------------------------
	.section	.nv.callgraph,"",@"SHT_CUDA_CALLGRAPH"
	.align	4
	.sectionentsize	8
	.align		4
        /*0000*/ 	.word	0x00000000
	.align		4
        /*0004*/ 	.word	0xffffffff
	.align		4
        /*0008*/ 	.word	0x00000000
	.align		4
        /*000c*/ 	.word	0xfffffffe
	.align		4
        /*0010*/ 	.word	0x00000000
	.align		4
        /*0014*/ 	.word	0xfffffffd
	.align		4
        /*0018*/ 	.word	0x00000000
	.align		4
        /*001c*/ 	.word	0xfffffffc


//--------------------- .nv.constant3             --------------------------
	.section	.nv.constant3,"a",@progbits
	.align	4
.nv.constant3:
	.type		dPC1,@object
	.size		dPC1,(dR - dPC1)
dPC1:
        /*0000*/ 	.byte	0x39, 0x00, 0x00, 0x00, 0x31, 0x00, 0x00, 0x00, 0x29, 0x00, 0x00, 0x00, 0x21, 0x00, 0x00, 0x00
        /* <DEDUP_REMOVED lines=13> */
	.type		dR,@object
	.size		dR,(dPC2 - dR)
dR:
        /*00e0*/ 	.byte	0x01, 0x00, 0x00, 0x00, 0x01, 0x00, 0x00, 0x00, 0x02, 0x00, 0x00, 0x00, 0x02, 0x00, 0x00, 0x00
        /*00f0*/ 	.byte	0x02, 0x00, 0x00, 0x00, 0x02, 0x00, 0x00, 0x00, 0x02, 0x00, 0x00, 0x00, 0x02, 0x00, 0x00, 0x00
        /*0100*/ 	.byte	0x01, 0x00, 0x00, 0x00, 0x02, 0x00, 0x00, 0x00, 0x02, 0x00, 0x00, 0x00, 0x02, 0x00, 0x00, 0x00
        /*0110*/ 	.byte	0x02, 0x00, 0x00, 0x00, 0x02, 0x00, 0x00, 0x00, 0x02, 0x00, 0x00, 0x00, 0x01, 0x00, 0x00, 0x00
	.type		dPC2,@object
	.size		dPC2,(dIP - dPC2)
dPC2:
        /* <DEDUP_REMOVED lines=12> */
	.type		dIP,@object
	.size		dIP,(dE - dIP)
dIP:
        /* <DEDUP_REMOVED lines=16> */
	.type		dE,@object
	.size		dE,(dS - dE)
dE:
        /* <DEDUP_REMOVED lines=12> */
	.type		dS,@object
	.size		dS,(dP - dS)
dS:
        /* <DEDUP_REMOVED lines=128> */
	.type		dP,@object
	.size		dP,(dFP - dP)
dP:
        /* <DEDUP_REMOVED lines=8> */
	.type		dFP,@object
	.size		dFP,(.L_7 - dFP)
dFP:
        /* <DEDUP_REMOVED lines=16> */
.L_7:


//--------------------- .nv.constant4             --------------------------
	.section	.nv.constant4,"a",@progbits
	.align	8
	.align		8
.nv.constant4:
        /*0000*/ 	.dword	work


//--------------------- .text._Z9desKernelPKmS0_Pmi --------------------------
	.section	.text._Z9desKernelPKmS0_Pmi,"ax",@progbits
	.align	128
        .global         _Z9desKernelPKmS0_Pmi
        .type           _Z9desKernelPKmS0_Pmi,@function
        .size           _Z9desKernelPKmS0_Pmi,(.L_x_5 - _Z9desKernelPKmS0_Pmi)
        .other          _Z9desKernelPKmS0_Pmi,@"STO_CUDA_ENTRY STV_DEFAULT"
_Z9desKernelPKmS0_Pmi:
.text._Z9desKernelPKmS0_Pmi:
[----:B------:R-:W0:Y:S08]  /*0000*/  LDC R1, c[0x0][0x37c] ;  /* 0x0000df00ff017b82 */ /* 0x000e300000000800 */
[----:B------:R-:W1:Y:S01]  /*0010*/  LDC.64 R2, c[0x4][RZ] ;  /* 0x01000000ff027b82 */ /* 0x000e620000000a00 */
[----:B------:R-:W1:Y:S01]  /*0020*/  LDCU.64 UR38, c[0x0][0x358] ;  /* 0x00006b00ff2677ac */ /* 0x000e620008000a00 */
[----:B0-----:R-:W-:Y:S01]  /*0030*/  VIADD R1, R1, 0xfffffe70 ;  /* 0xfffffe7001017836 */ /* 0x001fe20000000000 */
[----:B-1----:R-:W2:Y:S02]  /*0040*/  LDG.E R2, desc[UR38][R2.64] ;  /* 0x0000002602027981 */ /* 0x002ea4000c1e1900 */
[----:B--2---:R-:W-:-:S13]  /*0050*/  ISETP.NE.AND P0, PT, R2, 0x1, PT ;  /* 0x000000010200780c */ /* 0x004fda0003f05270 */
[----:B------:R-:W-:Y:S05]  /*0060*/  @P0 EXIT ;  /* 0x000000000000094d */ /* 0x000fea0003800000 */
[----:B------:R-:W0:Y:S01]  /*0070*/  S2R R137, SR_CTAID.X ;  /* 0x0000000000897919 */ /* 0x000e220000002500 */
[----:B------:R-:W1:Y:S01]  /*0080*/  LDC R5, c[0x0][0x398] ;  /* 0x0000e600ff057b82 */ /* 0x000e620000000800 */
[----:B------:R-:W-:Y:S01]  /*0090*/  IMAD.MOV.U32 R114, RZ, RZ, -0x80000000 ;  /* 0x80000000ff727424 */ /* 0x000fe200078e00ff */
[----:B------:R-:W2:Y:S01]  /*00a0*/  LDCU.128 UR20, c[0x3][0x170] ;  /* 0x00c02e00ff1477ac */ /* 0x000ea20008000c00 */
[----:B------:R-:W3:Y:S01]  /*00b0*/  S2R R3, SR_TID.X ;  /* 0x0000000000037919 */ /* 0x000ee20000002100 */
[----:B------:R-:W-:Y:S01]  /*00c0*/  BSSY.RECONVERGENT B0, `(.L_x_0) ;  /* 0x0000822000007945 */ /* 0x000fe20003800200 */
[----:B------:R-:W-:Y:S01]  /*00d0*/  IMAD.MOV.U32 R116, RZ, RZ, RZ ;  /* 0x000000ffff747224 */ /* 0x000fe200078e00ff */
[----:B------:R-:W4:Y:S01]  /*00e0*/  LDCU.128 UR32, c[0x3][0x1a0] ;  /* 0x00c03400ff2077ac */ /* 0x000f220008000c00 */
[----:B------:R-:W-:Y:S01]  /*00f0*/  IMAD.MOV.U32 R115, RZ, RZ, RZ ;  /* 0x000000ffff737224 */ /* 0x000fe200078e00ff */
[----:B------:R-:W5:Y:S01]  /*0100*/  LDC.64 R6, c[0x3][0xe0] ;  /* 0x00c03800ff067b82 */ /* 0x000f620000000a00 */
[----:B------:R-:W4:Y:S01]  /*0110*/  LDCU.128 UR4, c[0x3][0x160] ;  /* 0x00c02c00ff0477ac */ /* 0x000f220008000c00 */
[----:B------:R-:W4:Y:S06]  /*0120*/  LDCU.128 UR8, c[0x3][0x1b0] ;  /* 0x00c03600ff0877ac */ /* 0x000f2c0008000c00 */
[----:B------:R-:W4:Y:S01]  /*0130*/  LDC.64 R8, c[0x3][0xe8] ;  /* 0x00c03a00ff087b82 */ /* 0x000f220000000a00 */
[----:B------:R-:W4:Y:S01]  /*0140*/  LDCU.128 UR12, c[0x3][0x1c0] ;  /* 0x00c03800ff0c77ac */ /* 0x000f220008000c00 */
[----:B--2---:R-:W-:Y:S01]  /*0150*/  UIADD3 UR27, UPT, UPT, -UR20, 0x40, URZ ;  /* 0x00000040141b7890 */ /* 0x004fe2000fffe1ff */
[----:B-1----:R-:W-:-:S05]  /*0160*/  SHF.R.S32.HI R2, RZ, 0x1f, R5 ;  /* 0x0000001fff027819 */ /* 0x002fca0000011405 */
[----:B------:R-:W1:Y:S01]  /*0170*/  LDC.64 R10, c[0x3][0xf0] ;  /* 0x00c03c00ff0a7b82 */ /* 0x000e620000000a00 */
[----:B------:R-:W-:Y:S01]  /*0180*/  UIADD3 UR26, UPT, UPT, -UR21, 0x40, URZ ;  /* 0x00000040151a7890 */ /* 0x000fe2000fffe1ff */
[-C--:B------:R-:W-:Y:S01]  /*0190*/  LEA.HI R2, R2, R5.reuse, RZ, 0x3 ;  /* 0x0000000502027211 */ /* 0x080fe200078f18ff */
[----:B------:R-:W-:Y:S01]  /*01a0*/  UIADD3 UR25, UPT, UPT, -UR22, 0x40, URZ ;  /* 0x0000004016197890 */ /* 0x000fe2000fffe1ff */
[----:B0-----:R-:W-:Y:S02]  /*01b0*/  IMAD.SHL.U32 R0, R137, 0x400, RZ ;  /* 0x0000040089007824 */ /* 0x001fe400078e00ff */
[----:B------:R-:W-:Y:S02]  /*01c0*/  LEA.HI.SX32 R118, R2, -R5, 0x1d ;  /* 0x8000000502767211 */ /* 0x000fe400078feaff */
[----:B------:R-:W0:Y:S01]  /*01d0*/  LDC.64 R12, c[0x3][0xf8] ;  /* 0x00c03e00ff0c7b82 */ /* 0x000e220000000a00 */
[----:B-----5:R-:W-:Y:S01]  /*01e0*/  ISETP.NE.AND P2, PT, R6, 0x1, PT ;  /* 0x000000010600780c */ /* 0x020fe20003f45270 */
[----:B------:R-:W-:Y:S01]  /*01f0*/  UIADD3 UR24, UPT, UPT, -UR23, 0x40, URZ ;  /* 0x0000004017187890 */ /* 0x000fe2000fffe1ff */
[----:B---3--:R-:W-:Y:S01]  /*0200*/  LOP3.LUT R0, R0, R3, RZ, 0xfc, !PT ;  /* 0x0000000300007212 */ /* 0x008fe200078efcff */
[----:B----4-:R-:W-:Y:S01]  /*0210*/  UIADD3 UR23, UPT, UPT, -UR32, 0x40, URZ ;  /* 0x0000004020177890 */ /* 0x010fe2000fffe1ff */
[----:B------:R-:W-:Y:S01]  /*0220*/  ISETP.NE.AND P1, PT, R7, 0x1, PT ;  /* 0x000000010700780c */ /* 0x000fe20003f25270 */
[----:B------:R-:W-:Y:S01]  /*0230*/  UIADD3 UR22, UPT, UPT, -UR33, 0x40, URZ ;  /* 0x0000004021167890 */ /* 0x000fe2000fffe1ff */
[----:B------:R-:W-:Y:S01]  /*0240*/  ISETP.NE.AND P4, PT, R9, 0x1, PT ;  /* 0x000000010900780c */ /* 0x000fe20003f85270 */
[----:B------:R-:W2:Y:S01]  /*0250*/  LDC.64 R14, c[0x3][0x100] ;  /* 0x00c04000ff0e7b82 */ /* 0x000ea20000000a00 */
[----:B------:R-:W-:Y:S01]  /*0260*/  ISETP.NE.AND P0, PT, R8, 0x1, PT ;  /* 0x000000010800780c */ /* 0x000fe20003f05270 */
[----:B------:R-:W-:Y:S01]  /*0270*/  UIADD3 UR21, UPT, UPT, -UR34, 0x40, URZ ;  /* 0x0000004022157890 */ /* 0x000fe2000fffe1ff */
[----:B------:R-:W-:Y:S01]  /*0280*/  IMAD.SHL.U32 R137, R137, 0x2000, RZ ;  /* 0x0000200089897824 */ /* 0x000fe200078e00ff */
[----:B------:R-:W-:Y:S01]  /*0290*/  UIADD3 UR20, UPT, UPT, -UR35, 0x40, URZ ;  /* 0x0000004023147890 */ /* 0x000fe2000fffe1ff */
[----:B------:R-:W-:Y:S01]  /*02a0*/  VIADD R118, R118, 0x23 ;  /* 0x0000002376767836 */ /* 0x000fe20000000000 */
[----:B------:R-:W-:-:S02]  /*02b0*/  UIADD3 UR31, UPT, UPT, -UR4, 0x40, URZ ;  /* 0x00000040041f7890 */ /* 0x000fc4000fffe1ff */
[----:B------:R-:W3:Y:S01]  /*02c0*/  LDC.64 R2, c[0x3][0x108] ;  /* 0x00c04200ff027b82 */ /* 0x000ee20000000a00 */
[----:B-1----:R-:W-:Y:S01]  /*02d0*/  ISETP.NE.AND P6, PT, R10, 0x1, PT ;  /* 0x000000010a00780c */ /* 0x002fe20003fc5270 */
[----:B------:R-:W-:Y:S01]  /*02e0*/  UIADD3 UR30, UPT, UPT, -UR5, 0x40, URZ ;  /* 0x00000040051e7890 */ /* 0x000fe2000fffe1ff */
[----:B------:R-:W-:Y:S01]  /*02f0*/  ISETP.NE.AND P5, PT, R11, 0x1, PT ;  /* 0x000000010b00780c */ /* 0x000fe20003fa5270 */
[----:B------:R-:W-:Y:S01]  /*0300*/  UIADD3 UR29, UPT, UPT, -UR6, 0x40, URZ ;  /* 0x00000040061d7890 */ /* 0x000fe2000fffe1ff */
[C---:B------:R-:W-:Y:S01]  /*0310*/  SEL R10, R114.reuse, 0xc0000000, !P2 ;  /* 0xc0000000720a7807 */ /* 0x040fe20005000000 */
[----:B------:R-:W-:Y:S01]  /*0320*/  UIADD3 UR28, UPT, UPT, -UR7, 0x40, URZ ;  /* 0x00000040071c7890 */ /* 0x000fe2000fffe1ff */
[C---:B------:R-:W-:Y:S01]  /*0330*/  SEL R11, R114.reuse, 0xc0000000, !P1 ;  /* 0xc0000000720b7807 */ /* 0x040fe20004800000 */
[----:B------:R-:W1:Y:S01]  /*0340*/  LDC.64 R16, c[0x3][0x110] ;  /* 0x00c04400ff107b82 */ /* 0x000e620000000a00 */
[----:B0-----:R-:W-:Y:S01]  /*0350*/  ISETP.NE.AND P2, PT, R13, 0x1, PT ;  /* 0x000000010d00780c */ /* 0x001fe20003f45270 */
[----:B------:R-:W-:Y:S01]  /*0360*/  UIADD3 UR32, UPT, UPT, -UR8, 0x40, URZ ;  /* 0x0000004008207890 */ /* 0x000fe2000fffe1ff */
[----:B------:R-:W-:Y:S01]  /*0370*/  SEL R13, R114, 0xc0000000, !P4 ;  /* 0xc0000000720d7807 */ /* 0x000fe20006000000 */
[----:B------:R-:W-:Y:S01]  /*0380*/  UIADD3 UR33, UPT, UPT, -UR9, 0x40, URZ ;  /* 0x0000004009217890 */ /* 0x000fe2000fffe1ff */
[----:B------:R-:W-:Y:S01]  /*0390*/  ISETP.NE.AND P3, PT, R12, 0x1, PT ;  /* 0x000000010c00780c */ /* 0x000fe20003f65270 */
[----:B------:R-:W-:Y:S01]  /*03a0*/  UIADD3 UR34, UPT, UPT, -UR10, 0x40, URZ ;  /* 0x000000400a227890 */ /* 0x000fe2000fffe1ff */
[----:B------:R-:W-:Y:S01]  /*03b0*/  SEL R12, R114, 0xc0000000, !P0 ;  /* 0xc0000000720c7807 */ /* 0x000fe20004000000 */
[----:B------:R-:W0:Y:S01]  /*03c0*/  LDC.64 R18, c[0x3][0x118] ;  /* 0x00c04600ff127b82 */ /* 0x000e220000000a00 */
[----:B--2---:R-:W-:Y:S01]  /*03d0*/  ISETP.NE.AND P1, PT, R14, 0x1, PT ;  /* 0x000000010e00780c */ /* 0x004fe20003f25270 */
[----:B------:R-:W-:Y:S01]  /*03e0*/  UIADD3 UR35, UPT, UPT, -UR11, 0x40, URZ ;  /* 0x000000400b237890 */ /* 0x000fe2000fffe1ff */
[----:B------:R-:W-:Y:S01]  /*03f0*/  SEL R14, R114, 0xc0000000, !P6 ;  /* 0xc0000000720e7807 */ /* 0x000fe20007000000 */
[----:B------:R-:W2:Y:S01]  /*0400*/  LDCU.128 UR4, c[0x3][0x300] ;  /* 0x00c06000ff0477ac */ /* 0x000ea20008000c00 */
[----:B------:R-:W-:-:S02]  /*0410*/  ISETP.NE.AND P0, PT, R15, 0x1, PT ;  /* 0x000000010f00780c */ /* 0x000fc40003f05270 */
[----:B------:R-:W-:Y:S01]  /*0420*/  SEL R15, R114, 0xc0000000, !P5 ;  /* 0xc0000000720f7807 */ /* 0x000fe20006800000 */
[----:B------:R-:W4:Y:S01]  /*0430*/  LDC.64 R4, c[0x3][0xbd8] ;  /* 0x00c2f600ff047b82 */ /* 0x000f220000000a00 */
[----:B---3--:R-:W-:Y:S01]  /*0440*/  ISETP.NE.AND P4, PT, R2, 0x1, PT ;  /* 0x000000010200780c */ /* 0x008fe20003f85270 */
[----:B------:R-:W3:Y:S01]  /*0450*/  LDCU.128 UR8, c[0x3][0x310] ;  /* 0x00c06200ff0877ac */ /* 0x000ee20008000c00 */
[----:B------:R-:W-:Y:S02]  /*0460*/  ISETP.NE.AND P6, PT, R3, 0x1, PT ;  /* 0x000000010300780c */ /* 0x000fe40003fc5270 */
[C---:B------:R-:W-:Y:S01]  /*0470*/  SEL R109, R114.reuse, 0xc0000000, !P4 ;  /* 0xc0000000726d7807 */ /* 0x040fe20006000000 */
[----:B------:R-:W5:Y:S01]  /*0480*/  LDCU.128 UR16, c[0x3][0x2f0] ;  /* 0x00c05e00ff1077ac */ /* 0x000f620008000c00 */
[----:B------:R-:W-:Y:S01]  /*0490*/  SEL R110, R114, 0xc0000000, !P6 ;  /* 0xc0000000726e7807 */ /* 0x000fe20007000000 */
[----:B------:R-:W5:Y:S01]  /*04a0*/  LDC.64 R2, c[0x3][0xba8] ;  /* 0x00c2ea00ff027b82 */ /* 0x000f620000000a00 */
[----:B-1----:R-:W-:Y:S01]  /*04b0*/  ISETP.NE.AND P5, PT, R16, 0x1, PT ;  /* 0x000000011000780c */ /* 0x002fe20003fa5270 */
[----:B------:R-:W-:Y:S01]  /*04c0*/  UIADD3 UR36, UPT, UPT, -UR12, 0x40, URZ ;  /* 0x000000400c247890 */ /* 0x000fe2000fffe1ff */
[C---:B------:R-:W-:Y:S01]  /*04d0*/  SEL R16, R114.reuse, 0xc0000000, !P3 ;  /* 0xc000000072107807 */ /* 0x040fe20005800000 */
[----:B------:R-:W-:Y:S01]  /*04e0*/  UIADD3 UR37, UPT, UPT, -UR13, 0x40, URZ ;  /* 0x000000400d257890 */ /* 0x000fe2000fffe1ff */
[----:B------:R-:W-:Y:S01]  /*04f0*/  ISETP.NE.AND P3, PT, R17, 0x1, PT ;  /* 0x000000011100780c */ /* 0x000fe20003f65270 */
[----:B--2---:R-:W-:Y:S01]  /*0500*/  UIADD3 UR44, UPT, UPT, -UR4, 0x40, URZ ;  /* 0x00000040042c7890 */ /* 0x004fe2000fffe1ff */
[----:B------:R-:W-:Y:S01]  /*0510*/  SEL R17, R114, 0xc0000000, !P2 ;  /* 0xc000000072117807 */ /* 0x000fe20005000000 */
[----:B------:R-:W1:Y:S01]  /*0520*/  LDC.64 R6, c[0x3][0xbe8] ;  /* 0x00c2fa00ff067b82 */ /* 0x000e620000000a00 */
[----:B0-----:R-:W-:Y:S01]  /*0530*/  ISETP.NE.AND P2, PT, R18, 0x1, PT ;  /* 0x000000011200780c */ /* 0x001fe20003f45270 */
[----:B------:R-:W-:Y:S01]  /*0540*/  UIADD3 UR45, UPT, UPT, -UR5, 0x40, URZ ;  /* 0x00000040052d7890 */ /* 0x000fe2000fffe1ff */
[C---:B------:R-:W-:Y:S01]  /*0550*/  SEL R18, R114.reuse, 0xc0000000, !P1 ;  /* 0xc000000072127807 */ /* 0x040fe20004800000 */
[----:B------:R-:W-:Y:S01]  /*0560*/  UIADD3 UR46, UPT, UPT, -UR6, 0x40, URZ ;  /* 0x00000040062e7890 */ /* 0x000fe2000fffe1ff */
[----:B------:R-:W-:Y:S01]  /*0570*/  ISETP.NE.AND P1, PT, R19, 0x1, PT ;  /* 0x000000011300780c */ /* 0x000fe20003f25270 */
[----:B------:R-:W-:Y:S01]  /*0580*/  UIADD3 UR47, UPT, UPT, -UR7, 0x40, URZ ;  /* 0x00000040072f7890 */ /* 0x000fe2000fffe1ff */
[----:B------:R-:W-:Y:S01]  /*0590*/  SEL R111, R114, 0xc0000000, !P5 ;  /* 0xc0000000726f7807 */ /* 0x000fe20006800000 */
[----:B------:R-:W0:Y:S01]  /*05a0*/  LDC.64 R28, c[0x3][RZ] ;  /* 0x00c00000ff1c7b82 */ /* 0x000e220000000a00 */
[----:B----4-:R-:W-:Y:S01]  /*05b0*/  IADD3 R21, PT, PT, -R4, 0x40, RZ ;  /* 0x0000004004157810 */ /* 0x010fe20007ffe1ff */
[----:B---3--:R-:W-:Y:S01]  /*05c0*/  UIADD3 UR50, UPT, UPT, -UR10, 0x40, URZ ;  /* 0x000000400a327890 */ /* 0x008fe2000fffe1ff */
[----:B------:R-:W-:Y:S01]  /*05d0*/  IADD3 R22, PT, PT, -R5, 0x40, RZ ;  /* 0x0000004005167810 */ /* 0x000fe20007ffe1ff */
[----:B------:R-:W-:Y:S01]  /*05e0*/  UIADD3 UR51, UPT, UPT, -UR11, 0x40, URZ ;  /* 0x000000400b337890 */ /* 0x000fe2000fffe1ff */
[C---:B------:R-:W-:Y:S01]  /*05f0*/  SEL R112, R114.reuse, 0xc0000000, !P3 ;  /* 0xc000000072707807 */ /* 0x040fe20005800000 */
[----:B------:R-:W2:Y:S01]  /*0600*/  LDCU.128 UR4, c[0x3][0x330] ;  /* 0x00c06600ff0477ac */ /* 0x000ea20008000c00 */
[----:B------:R-:W-:Y:S01]  /*0610*/  SEL R113, R114, 0xc0000000, !P2 ;  /* 0xc000000072717807 */ /* 0x000fe20005000000 */
[----:B------:R-:W3:Y:S01]  /*0620*/  LDC.64 R30, c[0x3][0x8] ;  /* 0x00c00200ff1e7b82 */ /* 0x000ee20000000a00 */
[----:B-----5:R-:W-:Y:S01]  /*0630*/  IADD3 R19, PT, PT, -R2, 0x40, RZ ;  /* 0x0000004002137810 */ /* 0x020fe20007ffe1ff */
[----:B------:R-:W4:Y:S01]  /*0640*/  LDCU.64 UR10, c[0x3][0x150] ;  /* 0x00c02a00ff0a77ac */ /* 0x000f220008000a00 */
[----:B------:R-:W-:Y:S01]  /*0650*/  IADD3 R20, PT, PT, -R3, 0x40, RZ ;  /* 0x0000004003147810 */ /* 0x000fe20007ffe1ff */
[----:B------:R-:W-:-:S04]  /*0660*/  UIADD3 UR48, UPT, UPT, -UR8, 0x40, URZ ;  /* 0x0000004008307890 */ /* 0x000fc8000fffe1ff */
[----:B------:R-:W5:Y:S01]  /*0670*/  LDC.64 R32, c[0x3][0x10] ;  /* 0x00c00400ff207b82 */ /* 0x000f620000000a00 */
[----:B-1----:R-:W-:Y:S01]  /*0680*/  IADD3 R23, PT, PT, -R6, 0x40, RZ ;  /* 0x0000004006177810 */ /* 0x002fe20007ffe1ff */
[----:B------:R-:W-:Y:S01]  /*0690*/  UIADD3 UR49, UPT, UPT, -UR9, 0x40, URZ ;  /* 0x0000004009317890 */ /* 0x000fe2000fffe1ff */
[----:B------:R-:W-:Y:S01]  /*06a0*/  IADD3 R24, PT, PT, -R7, 0x40, RZ ;  /* 0x0000004007187810 */ /* 0x000fe20007ffe1ff */
[----:B------:R-:W1:Y:S04]  /*06b0*/  LDCU.64 UR8, c[0x3][0x140] ;  /* 0x00c02800ff0877ac */ /* 0x000e680008000a00 */
[----:B------:R-:W1:Y:S01]  /*06c0*/  LDC.64 R34, c[0x3][0x18] ;  /* 0x00c00600ff227b82 */ /* 0x000e620000000a00 */
[----:B0-----:R-:W-:Y:S01]  /*06d0*/  IADD3 R27, PT, PT, -R28, 0x40, RZ ;  /* 0x000000401c1b7810 */ /* 0x001fe20007ffe1ff */
[----:B--2---:R-:W-:Y:S01]  /*06e0*/  UIADD3 UR52, UPT, UPT, -UR4, 0x40, URZ ;  /* 0x0000004004347890 */ /* 0x004fe2000fffe1ff */
[----:B------:R-:W-:Y:S01]  /*06f0*/  IADD3 R28, PT, PT, -R29, 0x40, RZ ;  /* 0x000000401d1c7810 */ /* 0x000fe20007ffe1ff */
[----:B------:R-:W-:-:S02]  /*0700*/  UIADD3 UR53, UPT, UPT, -UR5, 0x40, URZ ;  /* 0x0000004005357890 */ /* 0x000fc4000fffe1ff */
[----:B------:R-:W-:Y:S02]  /*0710*/  UIADD3 UR54, UPT, UPT, -UR6, 0x40, URZ ;  /* 0x0000004006367890 */ /* 0x000fe4000fffe1ff */
[----:B------:R-:W0:Y:S01]  /*0720*/  LDC.64 R36, c[0x3][0x20] ;  /* 0x00c00800ff247b82 */ /* 0x000e220000000a00 */
[----:B---3--:R-:W-:Y:S01]  /*0730*/  IADD3 R29, PT, PT, -R30, 0x40, RZ ;  /* 0x000000401e1d7810 */ /* 0x008fe20007ffe1ff */
[----:B------:R-:W-:Y:S01]  /*0740*/  UIADD3 UR55, UPT, UPT, -UR7, 0x40, URZ ;  /* 0x0000004007377890 */ /* 0x000fe2000fffe1ff */
[----:B------:R-:W-:Y:S01]  /*0750*/  IADD3 R30, PT, PT, -R31, 0x40, RZ ;  /* 0x000000401f1e7810 */ /* 0x000fe20007ffe1ff */
[----:B----4-:R-:W-:Y:S02]  /*0760*/  UIADD3 UR58, UPT, UPT, -UR10, 0x40, URZ ;  /* 0x000000400a3a7890 */ /* 0x010fe4000fffe1ff */
[----:B------:R-:W-:Y:S02]  /*0770*/  UIADD3 UR59, UPT, UPT, -UR11, 0x40, URZ ;  /* 0x000000400b3b7890 */ /* 0x000fe4000fffe1ff */
[----:B------:R-:W2:Y:S01]  /*0780*/  LDC.64 R8, c[0x3][0xbf8] ;  /* 0x00c2fe00ff087b82 */ /* 0x000ea20000000a00 */
[----:B-----5:R-:W-:Y:S01]  /*0790*/  IADD3 R31, PT, PT, -R32, 0x40, RZ ;  /* 0x00000040201f7810 */ /* 0x020fe20007ffe1ff */
[----:B------:R-:W3:Y:S01]  /*07a0*/  LDCU.64 UR4, c[0x3][0x180] ;  /* 0x00c03000ff0477ac */ /* 0x000ee20008000a00 */
[----:B------:R-:W-:Y:S01]  /*07b0*/  IADD3 R32, PT, PT, -R33, 0x40, RZ ;  /* 0x0000004021207810 */ /* 0x000fe20007ffe1ff */
[----:B------:R-:W4:Y:S04]  /*07c0*/  LDCU.64 UR6, c[0x3][0x190] ;  /* 0x00c03200ff0677ac */ /* 0x000f280008000a00 */
[----:B------:R-:W5:Y:S01]  /*07d0*/  LDC.64 R2, c[0x3][0x28] ;  /* 0x00c00a00ff027b82 */ /* 0x000f620000000a00 */
[----:B-1----:R-:W-:Y:S01]  /*07e0*/  IADD3 R33, PT, PT, -R34, 0x40, RZ ;  /* 0x0000004022217810 */ /* 0x002fe20007ffe1ff */
[----:B------:R-:W1:Y:S01]  /*07f0*/  LDCU.64 UR10, c[0x3][0x380] ;  /* 0x00c07000ff0a77ac */ /* 0x000e620008000a00 */
[----:B------:R-:W-:Y:S01]  /*0800*/  IADD3 R34, PT, PT, -R35, 0x40, RZ ;  /* 0x0000004023227810 */ /* 0x000fe20007ffe1ff */
[----:B------:R-:W-:-:S04]  /*0810*/  UIADD3 UR40, UPT, UPT, -UR14, 0x40, URZ ;  /* 0x000000400e287890 */ /* 0x000fc8000fffe1ff */
[----:B------:R-:W1:Y:S01]  /*0820*/  LDC.64 R4, c[0x3][0x30] ;  /* 0x00c00c00ff047b82 */ /* 0x000e620000000a00 */
[----:B0-----:R-:W-:Y:S01]  /*0830*/  IADD3 R35, PT, PT, -R36, 0x40, RZ ;  /* 0x0000004024237810 */ /* 0x001fe20007ffe1ff */
[----:B------:R-:W-:Y:S01]  /*0840*/  UIADD3 UR41, UPT, UPT, -UR15, 0x40, URZ ;  /* 0x000000400f297890 */ /* 0x000fe2000fffe1ff */
[----:B------:R-:W-:Y:S01]  /*0850*/  IADD3 R36, PT, PT, -R37, 0x40, RZ ;  /* 0x0000004025247810 */ /* 0x000fe20007ffe1ff */
[----:B------:R-:W-:Y:S02]  /*0860*/  UIADD3 UR42, UPT, UPT, -UR16, 0x40, URZ ;  /* 0x00000040102a7890 */ /* 0x000fe4000fffe1ff */
[----:B------:R-:W-:Y:S02]  /*0870*/  UIADD3 UR43, UPT, UPT, -UR17, 0x40, URZ ;  /* 0x00000040112b7890 */ /* 0x000fe4000fffe1ff */
[----:B------:R-:W0:Y:S01]  /*0880*/  LDC.64 R6, c[0x3][0x38] ;  /* 0x00c00e00ff067b82 */ /* 0x000e220000000a00 */
[----:B--2---:R-:W-:Y:S01]  /*0890*/  IADD3 R25, PT, PT, -R8, 0x40, RZ ;  /* 0x0000004008197810 */ /* 0x004fe20007ffe1ff */
[----:B------:R-:W-:Y:S01]  /*08a0*/  UIADD3 UR56, UPT, UPT, -UR8, 0x40, URZ ;  /* 0x0000004008387890 */ /* 0x000fe2000fffe1ff */
[----:B------:R-:W-:Y:S01]  /*08b0*/  IADD3 R26, PT, PT, -R9, 0x40, RZ ;  /* 0x00000040091a7810 */ /* 0x000fe20007ffe1ff */
[----:B------:R-:W-:-:S02]  /*08c0*/  UIADD3 UR57, UPT, UPT, -UR9, 0x40, URZ ;  /* 0x0000004009397890 */ /* 0x000fc4000fffe1ff */
[----:B---3--:R-:W-:Y:S02]  /*08d0*/  UIADD3 UR60, UPT, UPT, -UR4, 0x40, URZ ;  /* 0x00000040043c7890 */ /* 0x008fe4000fffe1ff */
[----:B------:R-:W2:Y:S01]  /*08e0*/  LDC.64 R46, c[0x3][0x48] ;  /* 0x00c01200ff2e7b82 */ /* 0x000ea20000000a00 */
[----:B-----5:R-:W-:Y:S01]  /*08f0*/  IADD3 R37, PT, PT, -R2, 0x40, RZ ;  /* 0x0000004002257810 */ /* 0x020fe20007ffe1ff */
[----:B------:R-:W-:Y:S01]  /*0900*/  UIADD3 UR61, UPT, UPT, -UR5, 0x40, URZ ;  /* 0x00000040053d7890 */ /* 0x000fe2000fffe1ff */
[----:B------:R-:W-:Y:S01]  /*0910*/  IADD3 R38, PT, PT, -R3, 0x40, RZ ;  /* 0x0000004003267810 */ /* 0x000fe20007ffe1ff */
[----:B----4-:R-:W-:Y:S02]  /*0920*/  UIADD3 UR62, UPT, UPT, -UR6, 0x40, URZ ;  /* 0x00000040063e7890 */ /* 0x010fe4000fffe1ff */
[----:B------:R-:W-:Y:S02]  /*0930*/  UIADD3 UR63, UPT, UPT, -UR7, 0x40, URZ ;  /* 0x00000040073f7890 */ /* 0x000fe4000fffe1ff */
[----:B------:R-:W3:Y:S01]  /*0940*/  LDC.64 R48, c[0x3][0x50] ;  /* 0x00c01400ff307b82 */ /* 0x000ee20000000a00 */
[----:B-1----:R-:W-:Y:S01]  /*0950*/  IADD3 R39, PT, PT, -R4, 0x40, RZ ;  /* 0x0000004004277810 */ /* 0x002fe20007ffe1ff */
[----:B------:R-:W-:Y:S01]  /*0960*/  UIADD3 UR70, UPT, UPT, -UR11, 0x40, URZ ;  /* 0x000000400b467890 */ /* 0x000fe2000fffe1ff */
[----:B------:R-:W-:Y:S01]  /*0970*/  IADD3 R40, PT, PT, -R5, 0x40, RZ ;  /* 0x0000004005287810 */ /* 0x000fe20007ffe1ff */
[----:B------:R-:W1:Y:S04]  /*0980*/  LDCU.128 UR12, c[0x3][0x320] ;  /* 0x00c06400ff0c77ac */ /* 0x000e680008000c00 */
[----:B------:R-:W4:Y:S01]  /*0990*/  LDC.64 R50, c[0x3][0x58] ;  /* 0x00c01600ff327b82 */ /* 0x000f220000000a00 */
[----:B0-----:R-:W-:Y:S01]  /*09a0*/  IADD3 R41, PT, PT, -R6, 0x40, RZ ;  /* 0x0000004006297810 */ /* 0x001fe20007ffe1ff */
[----:B------:R-:W0:Y:S01]  /*09b0*/  LDCU.64 UR16, c[0x3][0x130] ;  /* 0x00c02600ff1077ac */ /* 0x000e220008000a00 */
[----:B------:R-:W-:Y:S01]  /*09c0*/  IADD3 R42, PT, PT, -R7, 0x40, RZ ;  /* 0x00000040072a7810 */ /* 0x000fe20007ffe1ff */
[----:B------:R-:W5:Y:S04]  /*09d0*/  LDCU.64 UR4, c[0x3][0x1d0] ;  /* 0x00c03a00ff0477ac */ /* 0x000f680008000a00 */
[----:B------:R-:W1:Y:S01]  /*09e0*/  LDC.64 R52, c[0x3][0x60] ;  /* 0x00c01800ff347b82 */ /* 0x000e620000000a00 */
[----:B--2---:R-:W-:Y:S01]  /*09f0*/  IADD3 R45, PT, PT, -R46, 0x40, RZ ;  /* 0x000000402e2d7810 */ /* 0x004fe20007ffe1ff */
[----:B------:R-:W2:Y:S01]  /*0a00*/  LDCU.64 UR6, c[0x3][0x340] ;  /* 0x00c06800ff0677ac */ /* 0x000ea20008000a00 */
[----:B------:R-:W-:Y:S01]  /*0a10*/  IADD3 R46, PT, PT, -R47, 0x40, RZ ;  /* 0x000000402f2e7810 */ /* 0x000fe20007ffe1ff */
[----:B------:R-:W2:Y:S04]  /*0a20*/  LDCU.64 UR8, c[0x3][0x360] ;  /* 0x00c06c00ff0877ac */ /* 0x000ea80008000a00 */
[----:B------:R-:W0:Y:S01]  /*0a30*/  LDC.64 R54, c[0x3][0x68] ;  /* 0x00c01a00ff367b82 */ /* 0x000e220000000a00 */
[----:B---3--:R-:W-:Y:S01]  /*0a40*/  IADD3 R47, PT, PT, -R48, 0x40, RZ ;  /* 0x00000040302f7810 */ /* 0x008fe20007ffe1ff */
[----:B------:R-:W3:Y:S01]  /*0a50*/  LDCU UR69, c[0x3][0x124] ;  /* 0x00c02480ff4577ac */ /* 0x000ee20008000800 */
[----:B------:R-:W-:Y:S01]  /*0a60*/  IADD3 R48, PT, PT, -R49, 0x40, RZ ;  /* 0x0000004031307810 */ /* 0x000fe20007ffe1ff */
[----:B------:R-:W3:Y:S04]  /*0a70*/  LDCU UR68, c[0x3][0x128] ;  /* 0x00c02500ff4477ac */ /* 0x000ee80008000800 */
[----:B------:R-:W5:Y:S01]  /*0a80*/  LDC.64 R8, c[0x3][0x40] ;  /* 0x00c01000ff087b82 */ /* 0x000f620000000a00 */
[----:B----4-:R-:W-:Y:S01]  /*0a90*/  IADD3 R49, PT, PT, -R50, 0x40, RZ ;  /* 0x0000004032317810 */ /* 0x010fe20007ffe1ff */
[----:B------:R-:W4:Y:S01]  /*0aa0*/  LDCU UR67, c[0x3][0x138] ;  /* 0x00c02700ff4377ac */ /* 0x000f220008000800 */
[----:B------:R-:W-:Y:S01]  /*0ab0*/  IADD3 R50, PT, PT, -R51, 0x40, RZ ;  /* 0x0000004033327810 */ /* 0x000fe20007ffe1ff */
[----:B------:R-:W4:Y:S04]  /*0ac0*/  LDCU UR66, c[0x3][0x148] ;  /* 0x00c02900ff4277ac */ /* 0x000f280008000800 */
[----:B------:R-:W2:Y:S01]  /*0ad0*/  LDC.64 R2, c[0x3][0x70] ;  /* 0x00c01c00ff027b82 */ /* 0x000ea20000000a00 */
[----:B-1----:R-:W-:Y:S01]  /*0ae0*/  IADD3 R51, PT, PT, -R52, 0x40, RZ ;  /* 0x0000004034337810 */ /* 0x002fe20007ffe1ff */
[----:B------:R-:W1:Y:S01]  /*0af0*/  LDCU UR65, c[0x3][0x158] ;  /* 0x00c02b00ff4177ac */ /* 0x000e620008000800 */
[----:B------:R-:W-:Y:S01]  /*0b00*/  IADD3 R52, PT, PT, -R53, 0x40, RZ ;  /* 0x0000004035347810 */ /* 0x000fe20007ffe1ff */
[----:B------:R-:W1:Y:S04]  /*0b10*/  LDCU UR64, c[0x3][0x188] ;  /* 0x00c03100ff4077ac */ /* 0x000e680008000800 */
[----:B------:R-:W3:Y:S01]  /*0b20*/  LDC.64 R4, c[0x3][0x78] ;  /* 0x00c01e00ff047b82 */ /* 0x000ee20000000a00 */
[----:B0-----:R-:W-:Y:S01]  /*0b30*/  IADD3 R53, PT, PT, -R54, 0x40, RZ ;  /* 0x0000004036357810 */ /* 0x001fe20007ffe1ff */
[----:B------:R-:W0:Y:S01]  /*0b40*/  LDCU UR11, c[0x3][0x198] ;  /* 0x00c03300ff0b77ac */ /* 0x000e220008000800 */
[----:B------:R-:W-:Y:S01]  /*0b50*/  IADD3 R54, PT, PT, -R55, 0x40, RZ ;  /* 0x0000004037367810 */ /* 0x000fe20007ffe1ff */
[----:B------:R-:W0:Y:S04]  /*0b60*/  LDCU UR77, c[0x3][0x1d8] ;  /* 0x00c03b00ff4d77ac */ /* 0x000e280008000800 */
[----:B------:R-:W4:Y:S01]  /*0b70*/  LDC.64 R6, c[0x3][0x80] ;  /* 0x00c02000ff067b82 */ /* 0x000f220000000a00 */
[----:B-----5:R-:W-:Y:S01]  /*0b80*/  IADD3 R43, PT, PT, -R8, 0x40, RZ ;  /* 0x00000040082b7810 */ /* 0x020fe20007ffe1ff */
[----:B------:R-:W5:Y:S01]  /*0b90*/  LDCU UR71, c[0x3][0x2e4] ;  /* 0x00c05c80ff4777ac */ /* 0x000f620008000800 */
[----:B------:R-:W-:Y:S01]  /*0ba0*/  IADD3 R44, PT, PT, -R9, 0x40, RZ ;  /* 0x00000040092c7810 */ /* 0x000fe20007ffe1ff */
[----:B------:R-:W5:Y:S04]  /*0bb0*/  LDCU UR72, c[0x3][0x2e8] ;  /* 0x00c05d00ff4877ac */ /* 0x000f680008000800 */
[----:B------:R-:W1:Y:S01]  /*0bc0*/  LDC.64 R62, c[0x3][0x88] ;  /* 0x00c02200ff3e7b82 */ /* 0x000e620000000a00 */
[----:B--2---:R-:W-:Y:S01]  /*0bd0*/  IADD3 R55, PT, PT, -R2, 0x40, RZ ;  /* 0x0000004002377810 */ /* 0x004fe20007ffe1ff */
[----:B------:R-:W2:Y:S01]  /*0be0*/  LDCU UR73, c[0x3][0x348] ;  /* 0x00c06900ff4977ac */ /* 0x000ea20008000800 */
[----:B------:R-:W-:Y:S01]  /*0bf0*/  IADD3 R56, PT, PT, -R3, 0x40, RZ ;  /* 0x0000004003387810 */ /* 0x000fe20007ffe1ff */
[----:B------:R-:W2:Y:S04]  /*0c00*/  LDCU UR74, c[0x3][0x378] ;  /* 0x00c06f00ff4a77ac */ /* 0x000ea80008000800 */
[----:B------:R-:W0:Y:S01]  /*0c10*/  LDC.64 R64, c[0x3][0x90] ;  /* 0x00c02400ff407b82 */ /* 0x000e220000000a00 */
[----:B---3--:R-:W-:Y:S01]  /*0c20*/  IADD3 R57, PT, PT, -R4, 0x40, RZ ;  /* 0x0000004004397810 */ /* 0x008fe20007ffe1ff */
[----:B------:R-:W3:Y:S01]  /*0c30*/  LDCU UR75, c[0x3][0x394] ;  /* 0x00c07280ff4b77ac */ /* 0x000ee20008000800 */
[----:B------:R-:W-:Y:S01]  /*0c40*/  IADD3 R58, PT, PT, -R5, 0x40, RZ ;  /* 0x00000040053a7810 */ /* 0x000fe20007ffe1ff */
[----:B------:R-:W3:Y:S04]  /*0c50*/  LDCU UR76, c[0x3][0xbb0] ;  /* 0x00c17600ff4c77ac */ /* 0x000ee80008000800 */
[----:B------:R-:W5:Y:S01]  /*0c60*/  LDC.64 R66, c[0x3][0x98] ;  /* 0x00c02600ff427b82 */ /* 0x000f620000000a00 */
[----:B----4-:R-:W-:Y:S01]  /*0c70*/  IADD3 R59, PT, PT, -R6, 0x40, RZ ;  /* 0x00000040063b7810 */ /* 0x010fe20007ffe1ff */
[----:B------:R-:W-:Y:S01]  /*0c80*/  UIADD3 UR18, UPT, UPT, -UR18, 0x40, URZ ;  /* 0x0000004012127890 */ /* 0x000fe2000fffe1ff */
[----:B------:R-:W-:Y:S01]  /*0c90*/  IADD3 R60, PT, PT, -R7, 0x40, RZ ;  /* 0x00000040073c7810 */ /* 0x000fe20007ffe1ff */
[----:B------:R-:W-:-:S02]  /*0ca0*/  UIADD3 UR19, UPT, UPT, -UR19, 0x40, URZ ;  /* 0x0000004013137890 */ /* 0x000fc4000fffe1ff */
[----:B------:R-:W-:Y:S02]  /*0cb0*/  UIADD3 UR12, UPT, UPT, -UR12, 0x40, URZ ;  /* 0x000000400c0c7890 */ /* 0x000fe4000fffe1ff */
[----:B------:R-:W4:Y:S01]  /*0cc0*/  LDC.64 R68, c[0x3][0xa0] ;  /* 0x00c02800ff447b82 */ /* 0x000f220000000a00 */
[----:B-1----:R-:W-:Y:S01]  /*0cd0*/  IADD3 R61, PT, PT, -R62, 0x40, RZ ;  /* 0x000000403e3d7810 */ /* 0x002fe20007ffe1ff */
[----:B------:R-:W-:Y:S01]  /*0ce0*/  UIADD3 UR13, UPT, UPT, -UR13, 0x40, URZ ;  /* 0x000000400d0d7890 */ /* 0x000fe2000fffe1ff */
[----:B------:R-:W-:Y:S01]  /*0cf0*/  IADD3 R62, PT, PT, -R63, 0x40, RZ ;  /* 0x000000403f3e7810 */ /* 0x000fe20007ffe1ff */
[----:B------:R-:W-:Y:S02]  /*0d00*/  UIADD3 UR14, UPT, UPT, -UR14, 0x40, URZ ;  /* 0x000000400e0e7890 */ /* 0x000fe4000fffe1ff */
[----:B------:R-:W-:Y:S02]  /*0d10*/  UIADD3 UR15, UPT, UPT, -UR15, 0x40, URZ ;  /* 0x000000400f0f7890 */ /* 0x000fe4000fffe1ff */
[----:B------:R-:W1:Y:S01]  /*0d20*/  LDC.64 R70, c[0x3][0xa8] ;  /* 0x00c02a00ff467b82 */ /* 0x000e620000000a00 */
[----:B0-----:R-:W-:Y:S01]  /*0d30*/  IADD3 R63, PT, PT, -R64, 0x40, RZ ;  /* 0x00000040403f7810 */ /* 0x001fe20007ffe1ff */
[----:B------:R-:W-:Y:S01]  /*0d40*/  UIADD3 UR16, UPT, UPT, -UR16, 0x40, URZ ;  /* 0x0000004010107890 */ /* 0x000fe2000fffe1ff */
[----:B------:R-:W-:Y:S01]  /*0d50*/  IADD3 R64, PT, PT, -R65, 0x40, RZ ;  /* 0x0000004041407810 */ /* 0x000fe20007ffe1ff */
[----:B------:R-:W-:-:S02]  /*0d60*/  UIADD3 UR17, UPT, UPT, -UR17, 0x40, URZ ;  /* 0x0000004011117890 */ /* 0x000fc4000fffe1ff */
[----:B------:R-:W-:Y:S02]  /*0d70*/  UIADD3 UR4, UPT, UPT, -UR4, 0x40, URZ ;  /* 0x0000004004047890 */ /* 0x000fe4000fffe1ff */
[----:B------:R-:W0:Y:S01]  /*0d80*/  LDC.64 R72, c[0x3][0xb0] ;  /* 0x00c02c00ff487b82 */ /* 0x000e220000000a00 */
[----:B-----5:R-:W-:Y:S01]  /*0d90*/  IADD3 R65, PT, PT, -R66, 0x40, RZ ;  /* 0x0000004042417810 */ /* 0x020fe20007ffe1ff */
[----:B------:R-:W-:Y:S01]  /*0da0*/  UIADD3 UR5, UPT, UPT, -UR5, 0x40, URZ ;  /* 0x0000004005057890 */ /* 0x000fe2000fffe1ff */
[----:B------:R-:W-:Y:S01]  /*0db0*/  IADD3 R66, PT, PT, -R67, 0x40, RZ ;  /* 0x0000004043427810 */ /* 0x000fe20007ffe1ff */
[----:B------:R-:W-:Y:S02]  /*0dc0*/  UIADD3 UR6, UPT, UPT, -UR6, 0x40, URZ ;  /* 0x0000004006067890 */ /* 0x000fe4000fffe1ff */
[----:B------:R-:W-:Y:S02]  /*0dd0*/  UIADD3 UR7, UPT, UPT, -UR7, 0x40, URZ ;  /* 0x0000004007077890 */ /* 0x000fe4000fffe1ff */
        /* <DEDUP_REMOVED lines=28> */
[----:B--2---:R-:W-:-:S02]  /*0fa0*/  UIADD3 UR73, UPT, UPT, -UR73, 0x40, URZ ;  /* 0x0000004049497890 */ /* 0x004fc4000fffe1ff */
[----:B------:R-:W-:Y:S02]  /*0fb0*/  UIADD3 UR74, UPT, UPT, -UR74, 0x40, URZ ;  /* 0x000000404a4a7890 */ /* 0x000fe4000fffe1ff */
[----:B------:R-:W2:Y:S01]  /*0fc0*/  LDC.64 R6, c[0x3][0xd8] ;  /* 0x00c03600ff067b82 */ /* 0x000ea20000000a00 */
[----:B-1----:R-:W-:Y:S01]  /*0fd0*/  IADD3 R75, PT, PT, -R8, 0x40, RZ ;  /* 0x00000040084b7810 */ /* 0x002fe20007ffe1ff */
[----:B---3--:R-:W-:Y:S01]  /*0fe0*/  UIADD3 UR75, UPT, UPT, -UR75, 0x40, URZ ;  /* 0x000000404b4b7890 */ /* 0x008fe2000fffe1ff */
[----:B------:R-:W-:Y:S01]  /*0ff0*/  IADD3 R76, PT, PT, -R9, 0x40, RZ ;  /* 0x00000040094c7810 */ /* 0x000fe20007ffe1ff */
[----:B------:R-:W-:-:S04]  /*1000*/  UIADD3 UR76, UPT, UPT, -UR76, 0x40, URZ ;  /* 0x000000404c4c7890 */ /* 0x000fc8000fffe1ff */
[----:B------:R-:W1:Y:S01]  /*1010*/  LDC.64 R82, c[0x3][0x350] ;  /* 0x00c0d400ff527b82 */ /* 0x000e620000000a00 */
[----:B0-----:R-:W-:Y:S02]  /*1020*/  IADD3 R77, PT, PT, -R4, 0x40, RZ ;  /* 0x00000040044d7810 */ /* 0x001fe40007ffe1ff */
[----:B------:R-:W-:-:S05]  /*1030*/  IADD3 R78, PT, PT, -R5, 0x40, RZ ;  /* 0x00000040054e7810 */ /* 0x000fca0007ffe1ff */
[----:B------:R-:W0:Y:S01]  /*1040*/  LDC.64 R86, c[0x3][0x358] ;  /* 0x00c0d600ff567b82 */ /* 0x000e220000000a00 */
[----:B-----5:R-:W-:Y:S02]  /*1050*/  IADD3 R79, PT, PT, -R2, 0x40, RZ ;  /* 0x00000040024f7810 */ /* 0x020fe40007ffe1ff */
[----:B------:R-:W-:-:S05]  /*1060*/  IADD3 R80, PT, PT, -R3, 0x40, RZ ;  /* 0x0000004003507810 */ /* 0x000fca0007ffe1ff */
[----:B------:R-:W3:Y:S01]  /*1070*/  LDC.64 R92, c[0x3][0xc00] ;  /* 0x00c30000ff5c7b82 */ /* 0x000ee20000000a00 */
[----:B--2---:R-:W-:Y:S02]  /*1080*/  IADD3 R81, PT, PT, -R6, 0x40, RZ ;  /* 0x0000004006517810 */ /* 0x004fe40007ffe1ff */
[----:B------:R-:W-:Y:S02]  /*1090*/  IADD3 R94, PT, PT, -R7, 0x40, RZ ;  /* 0x00000040075e7810 */ /* 0x000fe40007ffe1ff */
[----:B-1----:R-:W-:-:S03]  /*10a0*/  IADD3 R95, PT, PT, -R82, 0x40, RZ ;  /* 0x00000040525f7810 */ /* 0x002fc60007ffe1ff */
[----:B------:R-:W1:Y:S01]  /*10b0*/  LDC.64 R90, c[0x3][0x370] ;  /* 0x00c0dc00ff5a7b82 */ /* 0x000e620000000a00 */
[----:B------:R-:W-:Y:S02]  /*10c0*/  IADD3 R96, PT, PT, -R83, 0x40, RZ ;  /* 0x0000004053607810 */ /* 0x000fe40007ffe1ff */
[----:B0-----:R-:W-:-:S05]  /*10d0*/  IADD3 R97, PT, PT, -R86, 0x40, RZ ;  /* 0x0000004056617810 */ /* 0x001fca0007ffe1ff */
[----:B------:R-:W0:Y:S01]  /*10e0*/  LDC.64 R2, c[0x3][0x388] ;  /* 0x00c0e200ff027b82 */ /* 0x000e220000000a00 */
[----:B------:R-:W-:Y:S02]  /*10f0*/  IADD3 R98, PT, PT, -R87, 0x40, RZ ;  /* 0x0000004057627810 */ /* 0x000fe40007ffe1ff */
[----:B---3--:R-:W-:-:S05]  /*1100*/  IADD3 R121, PT, PT, -R93, 0x40, RZ ;  /* 0x000000405d797810 */ /* 0x008fca0007ffe1ff */
[----:B------:R-:W2:Y:S01]  /*1110*/  LDC.64 R4, c[0x3][0x398] ;  /* 0x00c0e600ff047b82 */ /* 0x000ea20000000a00 */
[----:B------:R-:W-:Y:S02]  /*1120*/  SEL R93, R114, 0xc0000000, !P0 ;  /* 0xc0000000725d7807 */ /* 0x000fe40004000000 */
[----:B------:R-:W-:Y:S02]  /*1130*/  IADD3 R92, PT, PT, -R92, 0x40, RZ ;  /* 0x000000405c5c7810 */ /* 0x000fe40007ffe1ff */
[----:B------:R-:W-:-:S03]  /*1140*/  SEL R114, R114, 0xc0000000, !P1 ;  /* 0xc000000072727807 */ /* 0x000fc60004800000 */
[----:B------:R-:W3:Y:S01]  /*1150*/  LDC.64 R6, c[0x3][0xba0] ;  /* 0x00c2e800ff067b82 */ /* 0x000ee20000000a00 */
[----:B-1----:R-:W-:Y:S02]  /*1160*/  IADD3 R90, PT, PT, -R90, 0x40, RZ ;  /* 0x000000405a5a7810 */ /* 0x002fe40007ffe1ff */
[----:B------:R-:W-:-:S05]  /*1170*/  IADD3 R91, PT, PT, -R91, 0x40, RZ ;  /* 0x000000405b5b7810 */ /* 0x000fca0007ffe1ff */
[----:B------:R-:W1:Y:S01]  /*1180*/  LDC.64 R8, c[0x3][0xbc0] ;  /* 0x00c2f000ff087b82 */ /* 0x000e620000000a00 */
[----:B0-----:R-:W-:Y:S02]  /*1190*/  IADD3 R101, PT, PT, -R2, 0x40, RZ ;  /* 0x0000004002657810 */ /* 0x001fe40007ffe1ff */
[----:B------:R-:W-:-:S05]  /*11a0*/  IADD3 R102, PT, PT, -R3, 0x40, RZ ;  /* 0x0000004003667810 */ /* 0x000fca0007ffe1ff */
[----:B------:R-:W0:Y:S01]  /*11b0*/  LDC.64 R82, c[0x3][0xbc8] ;  /* 0x00c2f200ff527b82 */ /* 0x000e220000000a00 */
[----:B--2---:R-:W-:Y:S02]  /*11c0*/  IADD3 R103, PT, PT, -R4, 0x40, RZ ;  /* 0x0000004004677810 */ /* 0x004fe40007ffe1ff */
[----:B------:R-:W-:-:S05]  /*11d0*/  IADD3 R104, PT, PT, -R5, 0x40, RZ ;  /* 0x0000004005687810 */ /* 0x000fca0007ffe1ff */
[----:B------:R-:W2:Y:S01]  /*11e0*/  LDC.64 R84, c[0x3][0xbd0] ;  /* 0x00c2f400ff547b82 */ /* 0x000ea20000000a00 */
[----:B---3--:R-:W-:Y:S02]  /*11f0*/  IADD3 R105, PT, PT, -R6, 0x40, RZ ;  /* 0x0000004006697810 */ /* 0x008fe40007ffe1ff */
[----:B------:R-:W-:-:S05]  /*1200*/  IADD3 R106, PT, PT, -R7, 0x40, RZ ;  /* 0x00000040076a7810 */ /* 0x000fca0007ffe1ff */
[----:B------:R-:W3:Y:S01]  /*1210*/  LDC.64 R86, c[0x3][0xbe0] ;  /* 0x00c2f800ff567b82 */ /* 0x000ee20000000a00 */
[----:B-1----:R-:W-:Y:S02]  /*1220*/  IADD3 R107, PT, PT, -R8, 0x40, RZ ;  /* 0x00000040086b7810 */ /* 0x002fe40007ffe1ff */
[----:B------:R-:W-:-:S05]  /*1230*/  IADD3 R108, PT, PT, -R9, 0x40, RZ ;  /* 0x00000040096c7810 */ /* 0x000fca0007ffe1ff */
[----:B------:R-:W1:Y:S01]  /*1240*/  LDC.64 R88, c[0x3][0xbf0] ;  /* 0x00c2fc00ff587b82 */ /* 0x000e620000000a00 */
[----:B0-----:R-:W-:Y:S02]  /*1250*/  IADD3 R82, PT, PT, -R82, 0x40, RZ ;  /* 0x0000004052527810 */ /* 0x001fe40007ffe1ff */
[----:B------:R-:W-:-:S05]  /*1260*/  IADD3 R83, PT, PT, -R83, 0x40, RZ ;  /* 0x0000004053537810 */ /* 0x000fca0007ffe1ff */
[----:B------:R-:W0:Y:S01]  /*1270*/  LDC R141, c[0x3][0xbbc] ;  /* 0x00c2ef00ff8d7b82 */ /* 0x000e220000000800 */
[----:B--2---:R-:W-:Y:S02]  /*1280*/  IADD3 R84, PT, PT, -R84, 0x40, RZ ;  /* 0x0000004054547810 */ /* 0x004fe40007ffe1ff */
[----:B------:R-:W-:-:S05]  /*1290*/  IADD3 R85, PT, PT, -R85, 0x40, RZ ;  /* 0x0000004055557810 */ /* 0x000fca0007ffe1ff */
[----:B------:R-:W2:Y:S01]  /*12a0*/  LDC R140, c[0x3][0xc0c] ;  /* 0x00c30300ff8c7b82 */ /* 0x000ea20000000800 */
[----:B---3--:R-:W-:Y:S02]  /*12b0*/  IADD3 R86, PT, PT, -R86, 0x40, RZ ;  /* 0x0000004056567810 */ /* 0x008fe40007ffe1ff */
[----:B------:R-:W-:-:S05]  /*12c0*/  IADD3 R87, PT, PT, -R87, 0x40, RZ ;  /* 0x0000004057577810 */ /* 0x000fca0007ffe1ff */
[----:B------:R-:W3:Y:S01]  /*12d0*/  LDC R139, c[0x3][0xc14] ;  /* 0x00c30500ff8b7b82 */ /* 0x000ee20000000800 */
[----:B-1----:R-:W-:Y:S02]  /*12e0*/  IADD3 R88, PT, PT, -R88, 0x40, RZ ;  /* 0x0000004058587810 */ /* 0x002fe40007ffe1ff */
[----:B------:R-:W-:-:S05]  /*12f0*/  IADD3 R89, PT, PT, -R89, 0x40, RZ ;  /* 0x0000004059597810 */ /* 0x000fca0007ffe1ff */
[----:B------:R-:W1:Y:S01]  /*1300*/  LDC R138, c[0x3][0xc18] ;  /* 0x00c30600ff8a7b82 */ /* 0x000e620000000800 */
[----:B0-----:R-:W-:-:S07]  /*1310*/  IADD3 R141, PT, PT, -R141, 0x40, RZ ;  /* 0x000000408d8d7810 */ /* 0x001fce0007ffe1ff */
[----:B------:R-:W0:Y:S01]  /*1320*/  LDC R136, c[0x3][0x120] ;  /* 0x00c04800ff887b82 */ /* 0x000e220000000800 */
[----:B--2---:R-:W-:-:S07]  /*1330*/  IADD3 R140, PT, PT, -R140, 0x40, RZ ;  /* 0x000000408c8c7810 */ /* 0x004fce0007ffe1ff */
[----:B------:R-:W2:Y:S01]  /*1340*/  LDC R135, c[0x3][0x12c] ;  /* 0x00c04b00ff877b82 */ /* 0x000ea20000000800 */
[----:B---3--:R-:W-:-:S07]  /*1350*/  IADD3 R139, PT, PT, -R139, 0x40, RZ ;  /* 0x000000408b8b7810 */ /* 0x008fce0007ffe1ff */
[----:B------:R-:W3:Y:S01]  /*1360*/  LDC R134, c[0x3][0x13c] ;  /* 0x00c04f00ff867b82 */ /* 0x000ee20000000800 */
[----:B-1----:R-:W-:-:S07]  /*1370*/  IADD3 R138, PT, PT, -R138, 0x40, RZ ;  /* 0x000000408a8a7810 */ /* 0x002fce0007ffe1ff */
        /* <DEDUP_REMOVED lines=29> */
[----:B---3--:R-:W-:Y:S02]  /*1550*/  IADD3 R122, PT, PT, -R122, 0x40, RZ ;  /* 0x000000407a7a7810 */ /* 0x008fe40007ffe1ff */
[----:B-1----:R-:W-:Y:S02]  /*1560*/  IADD3 R120, PT, PT, -R120, 0x40, RZ ;  /* 0x0000004078787810 */ /* 0x002fe40007ffe1ff */
[----:B0-----:R-:W-:Y:S02]  /*1570*/  IADD3 R119, PT, PT, -R119, 0x40, RZ ;  /* 0x0000004077777810 */ /* 0x001fe40007ffe1ff */
[----:B--2---:R-:W-:-:S07]  /*1580*/  IADD3 R117, PT, PT, -R117, 0x40, RZ ;  /* 0x0000004075757810 */ /* 0x004fce0007ffe1ff */
.L_x_3:
[--C-:B------:R-:W-:Y:S01]  /*1590*/  SHF.L.U64.HI R3, R116, 0x1c, R115.reuse ;  /* 0x0000001c74037819 */ /* 0x100fe20000010273 */
[----:B------:R-:W-:Y:S01]  /*15a0*/  IMAD.SHL.U32 R2, R0, 0x4, RZ ;  /* 0x0000000400027824 */ /* 0x000fe200078e00ff */
[----:B------:R-:W-:Y:S01]  /*15b0*/  LOP3.LUT R5, R137, 0xfe0000, RZ, 0xc0, !PT ;  /* 0x00fe000089057812 */ /* 0x000fe200078ec0ff */
[C---:B------:R-:W-:Y:S01]  /*15c0*/  IMAD.SHL.U32 R143, R116.reuse, 0x2000000, RZ ;  /* 0x02000000748f7824 */ /* 0x040fe200078e00ff */
[----:B------:R-:W-:Y:S02]  /*15d0*/  SHF.L.U64.HI R4, R116, 0x1d, R115 ;  /* 0x0000001d74047819 */ /* 0x000fe40000010273 */
[----:B------:R-:W-:Y:S02]  /*15e0*/  LOP3.LUT R3, R3, 0xfe0000, RZ, 0xc0, !PT ;  /* 0x00fe000003037812 */ /* 0x000fe400078ec0ff */
[----:B------:R-:W-:Y:S01]  /*15f0*/  LOP3.LUT R5, R5, 0xfe00, R2, 0xf8, !PT ;  /* 0x0000fe0005057812 */ /* 0x000fe200078ef802 */
[----:B------:R-:W-:Y:S01]  /*1600*/  IMAD.SHL.U32 R2, R0, 0x2, RZ ;  /* 0x0000000200027824 */ /* 0x000fe200078e00ff */
[----:B------:R-:W-:-:S02]  /*1610*/  LOP3.LUT R3, R3, 0xfe000000, R4, 0xf8, !PT ;  /* 0xfe00000003037812 */ /* 0x000fc400078ef804 */
[C-C-:B------:R-:W-:Y:S02]  /*1620*/  SHF.L.U64.HI R4, R116.reuse, 0x1b, R115.reuse ;  /* 0x0000001b74047819 */ /* 0x140fe40000010273 */
[----:B------:R-:W-:Y:S02]  /*1630*/  LOP3.LUT R142, R5, 0xfe, R2, 0xf8, !PT ;  /* 0x000000fe058e7812 */ /* 0x000fe400078ef802 */
[----:B------:R-:W-:Y:S02]  /*1640*/  LOP3.LUT R2, R3, 0xfe00, R4, 0xf8, !PT ;  /* 0x0000fe0003027812 */ /* 0x000fe400078ef804 */
[----:B------:R-:W-:Y:S02]  /*1650*/  SHF.L.U64.HI R3, R116, 0x1a, R115 ;  /* 0x0000001a74037819 */ /* 0x000fe40000010273 */
[----:B------:R-:W-:Y:S02]  /*1660*/  LOP3.LUT R142, R142, 0xfe000000, R143, 0xf8, !PT ;  /* 0xfe0000008e8e7812 */ /* 0x000fe400078ef88f */
[----:B------:R-:W-:-:S04]  /*1670*/  LOP3.LUT R143, R2, 0xfe, R3, 0xf8, !PT ;  /* 0x000000fe028f7812 */ /* 0x000fc800078ef803 */
[C-C-:B------:R-:W-:Y:S02]  /*1680*/  SHF.R.U64 R4, R142.reuse, R27, R143.reuse ;  /* 0x0000001b8e047219 */ /* 0x140fe4000000128f */
[C-C-:B------:R-:W-:Y:S02]  /*1690*/  SHF.R.U64 R3, R142.reuse, R28, R143.reuse ;  /* 0x0000001c8e037219 */ /* 0x140fe4000000128f */
[--C-:B------:R-:W-:Y:S01]  /*16a0*/  SHF.R.U64 R2, R142, R29, R143.reuse ;  /* 0x0000001d8e027219 */ /* 0x100fe2000000128f */
[----:B------:R-:W-:Y:S01]  /*16b0*/  IMAD.U32 R4, R4, -0x80000000, RZ ;  /* 0x8000000004047824 */ /* 0x000fe200078e00ff */
[C-C-:B------:R-:W-:Y:S01]  /*16c0*/  SHF.R.U64 R145, R142.reuse, R31, R143.reuse ;  /* 0x0000001f8e917219 */ /* 0x140fe2000000128f */
[----:B------:R-:W-:Y:S01]  /*16d0*/  IMAD.SHL.U32 R3, R3, 0x40000000, RZ ;  /* 0x4000000003037824 */ /* 0x000fe200078e00ff */
[--C-:B------:R-:W-:Y:S01]  /*16e0*/  SHF.R.U64 R9, R142, R33, R143.reuse ;  /* 0x000000218e097219 */ /* 0x100fe2000000128f */
[----:B------:R-:W-:Y:S01]  /*16f0*/  IMAD.SHL.U32 R2, R2, 0x20000000, RZ ;  /* 0x2000000002027824 */ /* 0x000fe200078e00ff */
[----:B------:R-:W-:Y:S01]  /*1700*/  SHF.R.U64 R5, R142, R36, R143 ;  /* 0x000000248e057219 */ /* 0x000fe2000000128f */
[----:B------:R-:W-:Y:S01]  /*1710*/  IMAD.SHL.U32 R145, R145, 0x8000000, RZ ;  /* 0x0800000091917824 */ /* 0x000fe200078e00ff */
[----:B------:R-:W-:Y:S01]  /*1720*/  LOP3.LUT R3, R4, 0x40000000, R3, 0xf8, !PT ;  /* 0x4000000004037812 */ /* 0x000fe200078ef803 */
[----:B------:R-:W-:Y:S01]  /*1730*/  IMAD.SHL.U32 R9, R9, 0x2000000, RZ ;  /* 0x0200000009097824 */ /* 0x000fe200078e00ff */
[C-C-:B------:R-:W-:Y:S01]  /*1740*/  SHF.R.U64 R4, R142.reuse, R35, R143.reuse ;  /* 0x000000238e047219 */ /* 0x140fe2000000128f */
[----:B------:R-:W-:Y:S01]  /*1750*/  IMAD.SHL.U32 R5, R5, 0x400000, RZ ;  /* 0x0040000005057824 */ /* 0x000fe200078e00ff */
[----:B------:R-:W-:-:S02]  /*1760*/  SHF.R.U64 R153, R142, R30, R143 ;  /* 0x0000001e8e997219 */ /* 0x000fc4000000128f */
[--C-:B------:R-:W-:Y:S01]  /*1770*/  SHF.R.U64 R152, R142, R32, R143.reuse ;  /* 0x000000208e987219 */ /* 0x100fe2000000128f */
[----:B------:R-:W-:Y:S01]  /*1780*/  IMAD.SHL.U32 R4, R4, 0x800000, RZ ;  /* 0x0080000004047824 */ /* 0x000fe200078e00ff */
[--C-:B------:R-:W-:Y:S01]  /*1790*/  SHF.R.U64 R148, R142, R34, R143.reuse ;  /* 0x000000228e947219 */ /* 0x100fe2000000128f */
[----:B------:R-:W-:Y:S01]  /*17a0*/  IMAD.SHL.U32 R153, R153, 0x10000000, RZ ;  /* 0x1000000099997824 */ /* 0x000fe200078e00ff */
[----:B------:R-:W-:Y:S01]  /*17b0*/  LOP3.LUT R2, R2, 0x20000000, RZ, 0xc0, !PT ;  /* 0x2000000002027812 */ /* 0x000fe200078ec0ff */
[----:B------:R-:W-:Y:S01]  /*17c0*/  IMAD.SHL.U32 R152, R152, 0x4000000, RZ ;  /* 0x0400000098987824 */ /* 0x000fe200078e00ff */
[----:B------:R-:W-:Y:S01]  /*17d0*/  LOP3.LUT R4, R4, 0x800000, RZ, 0xc0, !PT ;  /* 0x0080000004047812 */ /* 0x000fe200078ec0ff */
[----:B------:R-:W-:Y:S01]  /*17e0*/  IMAD.SHL.U32 R148, R148, 0x1000000, RZ ;  /* 0x0100000094947824 */ /* 0x000fe200078e00ff */
[----:B------:R-:W-:Y:S02]  /*17f0*/  SHF.R.U64 R7, R142, R37, R143 ;  /* 0x000000258e077219 */ /* 0x000fe4000000128f */
[----:B------:R-:W-:-:S02]  /*1800*/  LOP3.LUT R145, R145, 0x8000000, RZ, 0xc0, !PT ;  /* 0x0800000091917812 */ /* 0x000fc400078ec0ff */
[----:B------:R-:W-:Y:S01]  /*1810*/  LOP3.LUT R9, R9, 0x2000000, RZ, 0xc0, !PT ;  /* 0x0200000009097812 */ /* 0x000fe200078ec0ff */
[----:B------:R-:W-:Y:S01]  /*1820*/  IMAD.SHL.U32 R7, R7, 0x200000, RZ ;  /* 0x0020000007077824 */ /* 0x000fe200078e00ff */
[----:B------:R-:W-:Y:S02]  /*1830*/  LOP3.LUT R5, R4, 0x400000, R5, 0xf8, !PT ;  /* 0x0040000004057812 */ /* 0x000fe400078ef805 */
[----:B------:R-:W-:Y:S02]  /*1840*/  LOP3.LUT R153, R2, 0x10000000, R153, 0xf8, !PT ;  /* 0x1000000002997812 */ /* 0x000fe400078ef899 */
[C-C-:B------:R-:W-:Y:S02]  /*1850*/  SHF.R.U64 R8, R142.reuse, R39, R143.reuse ;  /* 0x000000278e087219 */ /* 0x140fe4000000128f */
[C-C-:B------:R-:W-:Y:S02]  /*1860*/  SHF.R.U64 R4, R142.reuse, R41, R143.reuse ;  /* 0x000000298e047219 */ /* 0x140fe4000000128f */
[--C-:B------:R-:W-:Y:S01]  /*1870*/  SHF.R.U64 R2, R142, R38, R143.reuse ;  /* 0x000000268e027219 */ /* 0x100fe2000000128f */
[----:B------:R-:W-:Y:S01]  /*1880*/  IMAD.SHL.U32 R8, R8, 0x80000, RZ ;  /* 0x0008000008087824 */ /* 0x000fe200078e00ff */
[----:B------:R-:W-:Y:S01]  /*1890*/  LOP3.LUT R152, R145, 0x4000000, R152, 0xf8, !PT ;  /* 0x0400000091987812 */ /* 0x000fe200078ef898 */
[----:B------:R-:W-:Y:S01]  /*18a0*/  IMAD.SHL.U32 R4, R4, 0x20000, RZ ;  /* 0x0002000004047824 */ /* 0x000fe200078e00ff */
[----:B------:R-:W-:Y:S01]  /*18b0*/  LOP3.LUT R148, R9, 0x1000000, R148, 0xf8, !PT ;  /* 0x0100000009947812 */ /* 0x000fe200078ef894 */
[----:B------:R-:W-:Y:S01]  /*18c0*/  IMAD.SHL.U32 R2, R2, 0x100000, RZ ;  /* 0x0010000002027824 */ /* 0x000fe200078e00ff */
[----:B------:R-:W-:-:S02]  /*18d0*/  SHF.R.U64 R145, R142, R40, R143 ;  /* 0x000000288e917219 */ /* 0x000fc4000000128f */
[C-C-:B------:R-:W-:Y:S02]  /*18e0*/  SHF.R.U64 R147, R142.reuse, R42, R143.reuse ;  /* 0x0000002a8e937219 */ /* 0x140fe4000000128f */
[C-C-:B------:R-:W-:Y:S01]  /*18f0*/  SHF.R.U64 R9, R142.reuse, R43, R143.reuse ;  /* 0x0000002b8e097219 */ /* 0x140fe2000000128f */
[----:B------:R-:W-:Y:S01]  /*1900*/  IMAD.SHL.U32 R145, R145, 0x40000, RZ ;  /* 0x0004000091917824 */ /* 0x000fe200078e00ff */
[----:B------:R-:W-:Y:S01]  /*1910*/  LOP3.LUT R7, R7, 0x200000, RZ, 0xc0, !PT ;  /* 0x0020000007077812 */ /* 0x000fe200078ec0ff */
[----:B------:R-:W-:Y:S01]  /*1920*/  IMAD.U32 R147, R147, 0x10000, RZ ;  /* 0x0001000093937824 */ /* 0x000fe200078e00ff */
[--C-:B------:R-:W-:Y:S01]  /*1930*/  SHF.R.U64 R146, R142, R44, R143.reuse ;  /* 0x0000002c8e927219 */ /* 0x100fe2000000128f */
[----:B------:R-:W-:Y:S01]  /*1940*/  IMAD.SHL.U32 R9, R9, 0x8000, RZ ;  /* 0x0000800009097824 */ /* 0x000fe200078e00ff */
[----:B------:R-:W-:Y:S02]  /*1950*/  LOP3.LUT R8, R8, 0x80000, RZ, 0xc0, !PT ;  /* 0x0008000008087812 */ /* 0x000fe400078ec0ff */
[----:B------:R-:W-:Y:S01]  /*1960*/  LOP3.LUT R4, R4, 0x20000, RZ, 0xc0, !PT ;  /* 0x0002000004047812 */ /* 0x000fe200078ec0ff */
[----:B------:R-:W-:Y:S01]  /*1970*/  IMAD.SHL.U32 R146, R146, 0x4000, RZ ;  /* 0x0000400092927824 */ /* 0x000fe200078e00ff */
[----:B------:R-:W-:-:S02]  /*1980*/  SHF.R.U64 R151, R142, R49, R143 ;  /* 0x000000318e977219 */ /* 0x000fc4000000128f */
[----:B------:R-:W-:Y:S02]  /*1990*/  LOP3.LUT R2, R7, 0x100000, R2, 0xf8, !PT ;  /* 0x0010000007027812 */ /* 0x000fe400078ef802 */
[C-C-:B------:R-:W-:Y:S01]  /*19a0*/  SHF.R.U64 R149, R142.reuse, R53, R143.reuse ;  /* 0x000000358e957219 */ /* 0x140fe2000000128f */
[----:B------:R-:W-:Y:S01]  /*19b0*/  IMAD.SHL.U32 R151, R151, 0x200, RZ ;  /* 0x0000020097977824 */ /* 0x000fe200078e00ff */
[----:B------:R-:W-:Y:S02]  /*19c0*/  SHF.R.U64 R7, R142, R45, R143 ;  /* 0x0000002d8e077219 */ /* 0x000fe4000000128f */
[----:B------:R-:W-:Y:S01]  /*19d0*/  LOP3.LUT R9, R9, 0x8000, RZ, 0xc0, !PT ;  /* 0x0000800009097812 */ /* 0x000fe200078ec0ff */
[----:B------:R-:W-:Y:S01]  /*19e0*/  IMAD.SHL.U32 R149, R149, 0x20, RZ ;  /* 0x0000002095957824 */ /* 0x000fe200078e00ff */
[----:B------:R-:W-:Y:S01]  /*19f0*/  LOP3.LUT R145, R8, 0x40000, R145, 0xf8, !PT ;  /* 0x0004000008917812 */ /* 0x000fe200078ef891 */
[----:B------:R-:W-:Y:S01]  /*1a00*/  IMAD.SHL.U32 R7, R7, 0x2000, RZ ;  /* 0x0000200007077824 */ /* 0x000fe200078e00ff */
[----:B------:R-:W-:-:S02]  /*1a10*/  LOP3.LUT R147, R4, 0x10000, R147, 0xf8, !PT ;  /* 0x0001000004937812 */ /* 0x000fc400078ef893 */
[C-C-:B------:R-:W-:Y:S02]  /*1a20*/  SHF.R.U64 R144, R142.reuse, R50, R143.reuse ;  /* 0x000000328e907219 */ /* 0x140fe4000000128f */
[C-C-:B------:R-:W-:Y:S02]  /*1a30*/  SHF.R.U64 R4, R142.reuse, R51, R143.reuse ;  /* 0x000000338e047219 */ /* 0x140fe4000000128f */
[--C-:B------:R-:W-:Y:S01]  /*1a40*/  SHF.R.U64 R8, R142, R54, R143.reuse ;  /* 0x000000368e087219 */ /* 0x100fe2000000128f */
[----:B------:R-:W-:Y:S01]  /*1a50*/  IMAD.SHL.U32 R144, R144, 0x100, RZ ;  /* 0x0000010090907824 */ /* 0x000fe200078e00ff */
[--C-:B------:R-:W-:Y:S01]  /*1a60*/  SHF.R.U64 R6, R142, R46, R143.reuse ;  /* 0x0000002e8e067219 */ /* 0x100fe2000000128f */
[----:B------:R-:W-:Y:S01]  /*1a70*/  IMAD.SHL.U32 R4, R4, 0x80, RZ ;  /* 0x0000008004047824 */ /* 0x000fe200078e00ff */
[----:B------:R-:W-:Y:S01]  /*1a80*/  LOP3.LUT R146, R9, 0x4000, R146, 0xf8, !PT ;  /* 0x0000400009927812 */ /* 0x000fe200078ef892 */
[----:B------:R-:W-:Y:S01]  /*1a90*/  IMAD.SHL.U32 R8, R8, 0x10, RZ ;  /* 0x0000001008087824 */ /* 0x000fe200078e00ff */
[----:B------:R-:W-:Y:S01]  /*1aa0*/  SHF.R.U64 R9, R142, R52, R143 ;  /* 0x000000348e097219 */ /* 0x000fe2000000128f */
[----:B------:R-:W-:Y:S01]  /*1ab0*/  IMAD.SHL.U32 R6, R6, 0x1000, RZ ;  /* 0x0000100006067824 */ /* 0x000fe200078e00ff */
[----:B------:R-:W-:-:S02]  /*1ac0*/  LOP3.LUT R151, R151, 0x200, RZ, 0xc0, !PT ;  /* 0x0000020097977812 */ /* 0x000fc400078ec0ff */
[----:B------:R-:W-:Y:S01]  /*1ad0*/  LOP3.LUT R149, R149, 0x20, RZ, 0xc0, !PT ;  /* 0x0000002095957812 */ /* 0x000fe200078ec0ff */
[----:B------:R-:W-:Y:S01]  /*1ae0*/  IMAD.SHL.U32 R9, R9, 0x40, RZ ;  /* 0x0000004009097824 */ /* 0x000fe200078e00ff */
[C-C-:B------:R-:W-:Y:S02]  /*1af0*/  SHF.R.U64 R156, R142.reuse, R61, R143.reuse ;  /* 0x0000003d8e9c7219 */ /* 0x140fe4000000128f */
[----:B------:R-:W-:Y:S02]  /*1b00*/  LOP3.LUT R7, R7, 0x2000, RZ, 0xc0, !PT ;  /* 0x0000200007077812 */ /* 0x000fe400078ec0ff */
[--C-:B------:R-:W-:Y:S01]  /*1b10*/  SHF.R.U64 R154, R142, R63, R143.reuse ;  /* 0x0000003f8e9a7219 */ /* 0x100fe2000000128f */
[----:B------:R-:W-:Y:S01]  /*1b20*/  IMAD.SHL.U32 R156, R156, 0x20000000, RZ ;  /* 0x200000009c9c7824 */ /* 0x000fe200078e00ff */
[----:B------:R-:W-:Y:S02]  /*1b30*/  SHF.R.U64 R150, R142, R47, R143 ;  /* 0x0000002f8e967219 */ /* 0x000fe4000000128f */
[----:B------:R-:W-:Y:S01]  /*1b40*/  LOP3.LUT R144, R151, 0x100, R144, 0xf8, !PT ;  /* 0x0000010097907812 */ /* 0x000fe200078ef890 */
[----:B------:R-:W-:Y:S01]  /*1b50*/  IMAD.SHL.U32 R154, R154, 0x8000000, RZ ;  /* 0x080000009a9a7824 */ /* 0x000fe200078e00ff */
[----:B------:R-:W-:Y:S01]  /*1b60*/  LOP3.LUT R4, R4, 0x80, RZ, 0xc0, !PT ;  /* 0x0000008004047812 */ /* 0x000fe200078ec0ff */
[----:B------:R-:W-:Y:S01]  /*1b70*/  IMAD.SHL.U32 R150, R150, 0x800, RZ ;  /* 0x0000080096967824 */ /* 0x000fe200078e00ff */
[----:B------:R-:W-:-:S02]  /*1b80*/  LOP3.LUT R8, R149, 0x10, R8, 0xf8, !PT ;  /* 0x0000001095087812 */ /* 0x000fc400078ef808 */
[C-C-:B------:R-:W-:Y:S02]  /*1b90*/  SHF.R.U64 R151, R142.reuse, R62, R143.reuse ;  /* 0x0000003e8e977219 */ /* 0x140fe4000000128f */
[----:B------:R-:W-:Y:S02]  /*1ba0*/  LOP3.LUT R6, R7, 0x1000, R6, 0xf8, !PT ;  /* 0x0000100007067812 */ /* 0x000fe400078ef806 */
[C-C-:B------:R-:W-:Y:S01]  /*1bb0*/  SHF.R.U64 R149, R142.reuse, R64, R143.reuse ;  /* 0x000000408e957219 */ /* 0x140fe2000000128f */
[----:B------:R-:W-:Y:S01]  /*1bc0*/  IMAD.SHL.U32 R151, R151, 0x10000000, RZ ;  /* 0x1000000097977824 */ /* 0x000fe200078e00ff */
[C-C-:B------:R-:W-:Y:S02]  /*1bd0*/  SHF.R.U64 R155, R142.reuse, R65, R143.reuse ;  /* 0x000000418e9b7219 */ /* 0x140fe4000000128f */
[----:B------:R-:W-:Y:S01]  /*1be0*/  SHF.R.U64 R7, R142, R48, R143 ;  /* 0x000000308e077219 */ /* 0x000fe2000000128f */
        /* <DEDUP_REMOVED lines=8> */
[----:B------:R-:W-:Y:S02]  /*1c70*/  LOP3.LUT R150, R150, 0x800, RZ, 0xc0, !PT ;  /* 0x0000080096967812 */ /* 0x000fe400078ec0ff */
[C-C-:B------:R-:W-:Y:S02]  /*1c80*/  SHF.R.U64 R158, R142.reuse, R69, R143.reuse ;  /* 0x000000458e9e7219 */ /* 0x140fe4000000128f */
[----:B------:R-:W-:Y:S02]  /*1c90*/  SHF.R.U64 R157, R142, R59, R143 ;  /* 0x0000003b8e9d7219 */ /* 0x000fe4000000128f */
[----:B------:R-:W-:Y:S01]  /*1ca0*/  LOP3.LUT R151, R156, 0x10000000, R151, 0xf8, !PT ;  /* 0x100000009c977812 */ /* 0x000fe200078ef897 */
[----:B------:R-:W-:Y:S01]  /*1cb0*/  IMAD.SHL.U32 R158, R158, 0x200000, RZ ;  /* 0x002000009e9e7824 */ /* 0x000fe200078e00ff */
[----:B------:R-:W-:Y:S01]  /*1cc0*/  LOP3.LUT R155, R155, 0x2000000, RZ, 0xc0, !PT ;  /* 0x020000009b9b7812 */ /* 0x000fe200078ec0ff */
[----:B------:R-:W-:Y:S01]  /*1cd0*/  IMAD.U32 R157, R157, -0x80000000, RZ ;  /* 0x800000009d9d7824 */ /* 0x000fe200078e00ff */
[----:B------:R-:W-:-:S02]  /*1ce0*/  LOP3.LUT R149, R154, 0x4000000, R149, 0xf8, !PT ;  /* 0x040000009a957812 */ /* 0x000fc400078ef895 */
[----:B------:R-:W-:Y:S02]  /*1cf0*/  SHF.R.U64 R156, R142, R67, R143 ;  /* 0x000000438e9c7219 */ /* 0x000fe4000000128f */
[----:B------:R-:W-:Y:S02]  /*1d00*/  LOP3.LUT R7, R150, 0x400, R7, 0xf8, !PT ;  /* 0x0000040096077812 */ /* 0x000fe400078ef807 */
[--C-:B------:R-:W-:Y:S01]  /*1d10*/  SHF.R.U64 R154, R142, R70, R143.reuse ;  /* 0x000000468e9a7219 */ /* 0x100fe2000000128f */
[----:B------:R-:W-:Y:S01]  /*1d20*/  IMAD.SHL.U32 R156, R156, 0x800000, RZ ;  /* 0x008000009c9c7824 */ /* 0x000fe200078e00ff */
[C-C-:B------:R-:W-:Y:S02]  /*1d30*/  SHF.R.U64 R160, R142.reuse, R73, R143.reuse ;  /* 0x000000498ea07219 */ /* 0x140fe4000000128f */
[--C-:B------:R-:W-:Y:S01]  /*1d40*/  SHF.R.U64 R150, R142, R60, R143.reuse ;  /* 0x0000003c8e967219 */ /* 0x100fe2000000128f */
[----:B------:R-:W-:Y:S01]  /*1d50*/  IMAD.SHL.U32 R154, R154, 0x100000, RZ ;  /* 0x001000009a9a7824 */ /* 0x000fe200078e00ff */
[----:B------:R-:W-:Y:S01]  /*1d60*/  LOP3.LUT R4, R155, 0x1000000, R4, 0xf8, !PT ;  /* 0x010000009b047812 */ /* 0x000fe200078ef804 */
[----:B------:R-:W-:Y:S01]  /*1d70*/  IMAD.SHL.U32 R160, R160, 0x20000, RZ ;  /* 0x00020000a0a07824 */ /* 0x000fe200078e00ff */
[--C-:B------:R-:W-:Y:S01]  /*1d80*/  SHF.R.U64 R155, R142, R74, R143.reuse ;  /* 0x0000004a8e9b7219 */ /* 0x100fe2000000128f */
[----:B------:R-:W-:Y:S01]  /*1d90*/  IMAD.SHL.U32 R150, R150, 0x40000000, RZ ;  /* 0x4000000096967824 */ /* 0x000fe200078e00ff */
[----:B------:R-:W-:-:S02]  /*1da0*/  SHF.R.U64 R159, R142, R68, R143 ;  /* 0x000000448e9f7219 */ /* 0x000fc4000000128f */
[----:B------:R-:W-:Y:S01]  /*1db0*/  LOP3.LUT R163, R158, 0x200000, RZ, 0xc0, !PT ;  /* 0x002000009ea37812 */ /* 0x000fe200078ec0ff */
[----:B------:R-:W-:Y:S01]  /*1dc0*/  IMAD.U32 R155, R155, 0x10000, RZ ;  /* 0x000100009b9b7824 */ /* 0x000fe200078e00ff */
[----:B------:R-:W-:Y:S01]  /*1dd0*/  LOP3.LUT R157, R157, 0x80000000, RZ, 0xc0, !PT ;  /* 0x800000009d9d7812 */ /* 0x000fe200078ec0ff */
[----:B------:R-:W-:Y:S01]  /*1de0*/  IMAD.SHL.U32 R159, R159, 0x400000, RZ ;  /* 0x004000009f9f7824 */ /* 0x000fe200078e00ff */
[----:B------:R-:W-:Y:S02]  /*1df0*/  LOP3.LUT R162, R156, 0x800000, RZ, 0xc0, !PT ;  /* 0x008000009ca27812 */ /* 0x000fe400078ec0ff */
[----:B------:R-:W-:Y:S02]  /*1e00*/  LOP3.LUT R156, R160, 0x20000, RZ, 0xc0, !PT ;  /* 0x00020000a09c7812 */ /* 0x000fe400078ec0ff */
[----:B------:R-:W-:Y:S02]  /*1e10*/  LOP3.LUT R154, R163, 0x100000, R154, 0xf8, !PT ;  /* 0x00100000a39a7812 */ /* 0x000fe400078ef89a */
[----:B------:R-:W-:-:S02]  /*1e20*/  LOP3.LUT R150, R157, 0x40000000, R150, 0xf8, !PT ;  /* 0x400000009d967812 */ /* 0x000fc400078ef896 */
[----:B------:R-:W-:Y:S02]  /*1e30*/  SHF.R.U64 R163, R142, R75, R143 ;  /* 0x0000004b8ea37219 */ /* 0x000fe4000000128f */
[----:B------:R-:W-:Y:S02]  /*1e40*/  LOP3.LUT R152, R152, R153, R3, 0xfe, !PT ;  /* 0x0000009998987212 */ /* 0x000fe400078efe03 */
[----:B------:R-:W-:Y:S01]  /*1e50*/  LOP3.LUT R155, R156, 0x10000, R155, 0xf8, !PT ;  /* 0x000100009c9b7812 */ /* 0x000fe200078ef89b */
[----:B------:R-:W-:Y:S01]  /*1e60*/  IMAD.SHL.U32 R163, R163, 0x8000, RZ ;  /* 0x00008000a3a37824 */ /* 0x000fe200078e00ff */
[----:B------:R-:W-:Y:S02]  /*1e70*/  SHF.R.U64 R161, R142, R71, R143 ;  /* 0x000000478ea17219 */ /* 0x000fe4000000128f */
[----:B------:R-:W-:Y:S02]  /*1e80*/  LOP3.LUT R159, R162, 0x400000, R159, 0xf8, !PT ;  /* 0x00400000a29f7812 */ /* 0x000fe400078ef89f */
[----:B------:R-:W-:Y:S01]  /*1e90*/  SHF.R.U64 R156, R142, R76, R143 ;  /* 0x0000004c8e9c7219 */ /* 0x000fe2000000128f */
[----:B------:R-:W-:Y:S01]  /*1ea0*/  IMAD.SHL.U32 R161, R161, 0x80000, RZ ;  /* 0x00080000a1a17824 */ /* 0x000fe200078e00ff */
[----:B------:R-:W-:-:S02]  /*1eb0*/  LOP3.LUT R151, R149, R151, R150, 0xfe, !PT ;  /* 0x0000009795977212 */ /* 0x000fc400078efe96 */
[----:B------:R-:W-:Y:S01]  /*1ec0*/  LOP3.LUT R148, R5, R148, R152, 0xfe, !PT ;  /* 0x0000009405947212 */ /* 0x000fe200078efe98 */
[----:B------:R-:W-:Y:S01]  /*1ed0*/  IMAD.SHL.U32 R156, R156, 0x4000, RZ ;  /* 0x000040009c9c7824 */ /* 0x000fe200078e00ff */
[C-C-:B------:R-:W-:Y:S02]  /*1ee0*/  SHF.R.U64 R152, R142.reuse, R81, R143.reuse ;  /* 0x000000518e987219 */ /* 0x140fe4000000128f */
[----:B------:R-:W-:Y:S02]  /*1ef0*/  SHF.R.U64 R157, R142, R72, R143 ;  /* 0x000000488e9d7219 */ /* 0x000fe4000000128f */
[----:B------:R-:W-:Y:S01]  /*1f00*/  LOP3.LUT R159, R159, R4, R151, 0xfe, !PT ;  /* 0x000000049f9f7212 */ /* 0x000fe200078efe97 */
[----:B------:R-:W-:Y:S01]  /*1f10*/  IMAD.SHL.U32 R152, R152, 0x200, RZ ;  /* 0x0000020098987824 */ /* 0x000fe200078e00ff */
[----:B------:R-:W-:Y:S01]  /*1f20*/  SHF.R.U64 R151, R142, R94, R143 ;  /* 0x0000005e8e977219 */ /* 0x000fe2000000128f */
[----:B------:R-:W-:Y:S01]  /*1f30*/  IMAD.SHL.U32 R157, R157, 0x40000, RZ ;  /* 0x000400009d9d7824 */ /* 0x000fe200078e00ff */
[----:B------:R-:W-:Y:S01]  /*1f40*/  LOP3.LUT R163, R163, 0x8000, RZ, 0xc0, !PT ;  /* 0x00008000a3a37812 */ /* 0x000fe200078ec0ff */
[----:B------:R-:W0:Y:S01]  /*1f50*/  LDC.64 R4, c[0x3][0xe0] ;  /* 0x00c03800ff047b82 */ /* 0x000e220000000a00 */
[----:B------:R-:W-:Y:S01]  /*1f60*/  LOP3.LUT R145, R145, R2, R148, 0xfe, !PT ;  /* 0x0000000291917212 */ /* 0x000fe200078efe94 */
[----:B------:R-:W-:Y:S01]  /*1f70*/  IMAD.SHL.U32 R151, R151, 0x100, RZ ;  /* 0x0000010097977824 */ /* 0x000fe200078e00ff */
[----:B------:R-:W-:-:S02]  /*1f80*/  LOP3.LUT R158, R161, 0x80000, RZ, 0xc0, !PT ;  /* 0x00080000a19e7812 */ /* 0x000fc400078ec0ff */
[----:B------:R-:W-:Y:S02]  /*1f90*/  LOP3.LUT R150, R163, 0x4000, R156, 0xf8, !PT ;  /* 0x00004000a3967812 */ /* 0x000fe400078ef89c */
[C-C-:B------:R-:W-:Y:S02]  /*1fa0*/  SHF.R.U64 R161, R142.reuse, R77, R143.reuse ;  /* 0x0000004d8ea17219 */ /* 0x140fe4000000128f */
[----:B------:R-:W-:Y:S02]  /*1fb0*/  SHF.R.U64 R156, R142, R79, R143 ;  /* 0x0000004f8e9c7219 */ /* 0x000fe4000000128f */
[----:B------:R-:W-:Y:S01]  /*1fc0*/  LOP3.LUT R152, R152, 0x200, RZ, 0xc0, !PT ;  /* 0x0000020098987812 */ /* 0x000fe200078ec0ff */
[----:B------:R-:W-:Y:S01]  /*1fd0*/  IMAD.SHL.U32 R161, R161, 0x2000, RZ ;  /* 0x00002000a1a17824 */ /* 0x000fe200078e00ff */
[----:B------:R-:W-:Y:S01]  /*1fe0*/  LOP3.LUT R146, R146, R147, R145, 0xfe, !PT ;  /* 0x0000009392927212 */ /* 0x000fe200078efe91 */
[----:B------:R-:W-:Y:S01]  /*1ff0*/  IMAD.SHL.U32 R156, R156, 0x800, RZ ;  /* 0x000008009c9c7824 */ /* 0x000fe200078e00ff */
[----:B------:R-:W-:-:S02]  /*2000*/  SHF.R.U64 R147, R142, R55, R143 ;  /* 0x000000378e937219 */ /* 0x000fc4000000128f */
[----:B------:R-:W-:Y:S02]  /*2010*/  LOP3.LUT R157, R158, 0x40000, R157, 0xf8, !PT ;  /* 0x000400009e9d7812 */ /* 0x000fe400078ef89d */
[C-C-:B------:R-:W-:Y:S01]  /*2020*/  SHF.R.U64 R145, R142.reuse, R57, R143.reuse ;  /* 0x000000398e917219 */ /* 0x140fe2000000128f */
[----:B------:R-:W-:Y:S01]  /*2030*/  IMAD.SHL.U32 R147, R147, 0x8, RZ ;  /* 0x0000000893937824 */ /* 0x000fe200078e00ff */
[C-C-:B------:R-:W-:Y:S02]  /*2040*/  SHF.R.U64 R158, R142.reuse, R78, R143.reuse ;  /* 0x0000004e8e9e7219 */ /* 0x140fe4000000128f */
[----:B------:R-:W-:Y:S02]  /*2050*/  SHF.R.U64 R153, R142, R80, R143 ;  /* 0x000000508e997219 */ /* 0x000fe4000000128f */
[----:B------:R-:W-:Y:S01]  /*2060*/  LOP3.LUT R2, R152, 0x100, R151, 0xf8, !PT ;  /* 0x0000010098027812 */ /* 0x000fe200078ef897 */
[----:B------:R-:W-:Y:S01]  /*2070*/  IMAD.SHL.U32 R158, R158, 0x1000, RZ ;  /* 0x000010009e9e7824 */ /* 0x000fe200078e00ff */
[----:B------:R-:W-:Y:S01]  /*2080*/  LOP3.LUT R151, R7, R6, R146, 0xfe, !PT ;  /* 0x0000000607977212 */ /* 0x000fe200078efe92 */
[----:B------:R-:W-:Y:S01]  /*2090*/  IMAD.SHL.U32 R6, R145, 0x2, RZ ;  /* 0x0000000291067824 */ /* 0x000fe200078e00ff */
[----:B------:R-:W-:Y:S01]  /*20a0*/  SHF.R.U64 R146, R142, R56, R143 ;  /* 0x000000388e927219 */ /* 0x000fe2000000128f */
[----:B------:R-:W-:Y:S01]  /*20b0*/  IMAD.SHL.U32 R153, R153, 0x400, RZ ;  /* 0x0000040099997824 */ /* 0x000fe200078e00ff */
[----:B------:R-:W-:-:S02]  /*20c0*/  LOP3.LUT R161, R161, 0x2000, RZ, 0xc0, !PT ;  /* 0x00002000a1a17812 */ /* 0x000fc400078ec0ff */
[----:B------:R-:W-:Y:S01]  /*20d0*/  LOP3.LUT R156, R156, 0x800, RZ, 0xc0, !PT ;  /* 0x000008009c9c7812 */ /* 0x000fe200078ec0ff */
[----:B------:R-:W-:Y:S01]  /*20e0*/  IMAD.SHL.U32 R145, R146, 0x4, RZ ;  /* 0x0000000492917824 */ /* 0x000fe200078e00ff */
[----:B------:R-:W-:Y:S02]  /*20f0*/  LOP3.LUT R154, R157, R154, R159, 0xfe, !PT ;  /* 0x0000009a9d9a7212 */ /* 0x000fe400078efe9f */
[----:B------:R-:W-:Y:S02]  /*2100*/  LOP3.LUT R146, R147, 0x8, RZ, 0xc0, !PT ;  /* 0x0000000893927812 */ /* 0x000fe400078ec0ff */
[----:B------:R-:W-:Y:S02]  /*2110*/  SHF.R.U64 R7, R142, R58, R143 ;  /* 0x0000003a8e077219 */ /* 0x000fe4000000128f */
[----:B------:R-:W-:Y:S02]  /*2120*/  LOP3.LUT R6, R6, 0x2, RZ, 0xc0, !PT ;  /* 0x0000000206067812 */ /* 0x000fe400078ec0ff */
[----:B------:R-:W-:-:S02]  /*2130*/  LOP3.LUT R9, R9, R144, R151, 0xfe, !PT ;  /* 0x0000009009097212 */ /* 0x000fc400078efe97 */
[----:B------:R-:W-:Y:S02]  /*2140*/  LOP3.LUT R149, R161, 0x1000, R158, 0xf8, !PT ;  /* 0x00001000a1957812 */ /* 0x000fe400078ef89e */
[----:B------:R-:W-:Y:S02]  /*2150*/  LOP3.LUT R148, R156, 0x400, R153, 0xf8, !PT ;  /* 0x000004009c947812 */ /* 0x000fe400078ef899 */
[----:B------:R-:W-:Y:S02]  /*2160*/  LOP3.LUT R150, R150, R155, R154, 0xfe, !PT ;  /* 0x0000009b96967212 */ /* 0x000fe400078efe9a */
[----:B------:R-:W-:Y:S02]  /*2170*/  LOP3.LUT R144, R146, 0x4, R145, 0xf8, !PT ;  /* 0x0000000492907812 */ /* 0x000fe400078ef891 */
[----:B------:R-:W-:Y:S02]  /*2180*/  LOP3.LUT R7, R6, 0x1, R7, 0xf8, !PT ;  /* 0x0000000106077812 */ /* 0x000fe400078ef807 */
[----:B------:R-:W-:-:S02]  /*2190*/  LOP3.LUT R145, R8, R9, RZ, 0xfc, !PT ;  /* 0x0000000908917212 */ /* 0x000fc400078efcff */
[----:B------:R-:W-:Y:S02]  /*21a0*/  LOP3.LUT R149, R148, R149, R150, 0xfe, !PT ;  /* 0x0000009594957212 */ /* 0x000fe400078efe96 */
[----:B------:R-:W-:Y:S02]  /*21b0*/  LOP3.LUT R7, R7, R144, R145, 0xfe, !PT ;  /* 0x0000009007077212 */ /* 0x000fe400078efe91 */
[----:B------:R-:W-:Y:S02]  /*21c0*/  LOP3.LUT R2, R2, R149, RZ, 0xfc, !PT ;  /* 0x0000009502027212 */ /* 0x000fe400078efcff */
[----:B0-----:R-:W-:Y:S02]  /*21d0*/  IADD3 R6, PT, PT, -R4, 0x1c, RZ ;  /* 0x0000001c04067810 */ /* 0x001fe40007ffe1ff */
[----:B------:R-:W-:Y:S02]  /*21e0*/  LOP3.LUT R3, R3, R10, RZ, 0xc0, !PT ;  /* 0x0000000a03037212 */ /* 0x000fe400078ec0ff */
[----:B------:R-:W-:-:S02]  /*21f0*/  LOP3.LUT R145, R145, 0x7ffffff0, R10, 0x40, !PT ;  /* 0x7ffffff091917812 */ /* 0x000fc400078e400a */
[----:B------:R-:W-:Y:S02]  /*2200*/  SHF.R.U32.HI R144, RZ, R6, R3 ;  /* 0x00000006ff907219 */ /* 0x000fe40000011603 */
[----:B------:R-:W-:Y:S02]  /*2210*/  SHF.L.U64.HI R7, R2, 0x1c, R7 ;  /* 0x0000001c02077819 */ /* 0x000fe40000010207 */
[----:B------:R-:W-:Y:S02]  /*2220*/  SHF.L.U64.HI R145, RZ, R4, R145 ;  /* 0x00000004ff917219 */ /* 0x000fe40000010291 */
[----:B------:R-:W-:Y:S02]  /*2230*/  LOP3.LUT R9, R7, 0x7ffffff0, R10, 0x40, !PT ;  /* 0x7ffffff007097812 */ /* 0x000fe400078e400a */
[----:B------:R-:W-:Y:S02]  /*2240*/  LOP3.LUT R145, R145, R144, RZ, 0xfc, !PT ;  /* 0x0000009091917212 */ /* 0x000fe400078efcff */
[----:B------:R-:W-:-:S02]  /*2250*/  LOP3.LUT R7, R7, R10, RZ, 0xc0, !PT ;  /* 0x0000000a07077212 */ /* 0x000fc400078ec0ff */
[-C--:B------:R-:W-:Y:S02]  /*2260*/  SHF.R.U64 R144, RZ, R6.reuse, R3 ;  /* 0x00000006ff907219 */ /* 0x080fe40000001203 */
[----:B------:R-:W0:Y:S01]  /*2270*/  LDC.64 R2, c[0x3][0xe8] ;  /* 0x00c03a00ff027b82 */ /* 0x000e220000000a00 */
[----:B------:R-:W-:Y:S02]  /*2280*/  SHF.R.U64 R8, RZ, R6, R7 ;  /* 0x00000006ff087219 */ /* 0x000fe40000001207 */
[----:B------:R-:W-:Y:S01]  /*2290*/  SHF.L.U64.HI R9, RZ, R4, R9 ;  /* 0x00000004ff097219 */ /* 0x000fe20000010209 */
[----:B------:R1:W-:Y:S01]  /*22a0*/  STL.64 [R1+0x88], R144 ;  /* 0x0000889001007387 */ /* 0x0003e20000100a00 */
[----:B------:R-:W-:Y:S02]  /*22b0*/  SHF.R.U32.HI R6, RZ, R6, R7 ;  /* 0x00000006ff067219 */ /* 0x000fe40000011607 */
[----:B------:R-:W-:Y:S02]  /*22c0*/  IADD3 R4, PT, PT, -R5, 0x1c, RZ ;  /* 0x0000001c05047810 */ /* 0x000fe40007ffe1ff */
[----:B------:R-:W-:-:S02]  /*22d0*/  LOP3.LUT R7, R11, R145, RZ, 0xc0, !PT ;  /* 0x000000910b077212 */ /* 0x000fc400078ec0ff */
[----:B------:R-:W-:Y:S02]  /*22e0*/  LOP3.LUT R9, R9, R6, RZ, 0xfc, !PT ;  /* 0x0000000609097212 */ /* 0x000fe400078efcff */
[----:B------:R-:W-:Y:S02]  /*22f0*/  SHF.L.U32 R147, R144, R5, RZ ;  /* 0x0000000590937219 */ /* 0x000fe400000006ff */
[----:B------:R-:W-:Y:S01]  /*2300*/  SHF.R.U64 R6, RZ, R4, R7 ;  /* 0x00000004ff067219 */ /* 0x000fe20000001207 */
[----:B------:R2:W-:Y:S01]  /*2310*/  STL.64 [R1+0x110], R8 ;  /* 0x0001100801007387 */ /* 0x0005e20000100a00 */
[-C--:B------:R-:W-:Y:S02]  /*2320*/  LOP3.LUT R148, R145, R11.reuse, RZ, 0x30, !PT ;  /* 0x0000000b91947212 */ /* 0x080fe400078e30ff */
[CC--:B------:R-:W-:Y:S02]  /*2330*/  LOP3.LUT R146, R9.reuse, R11.reuse, RZ, 0x30, !PT ;  /* 0x0000000b09927212 */ /* 0x0c0fe400078e30ff */
[----:B-1----:R-:W-:-:S02]  /*2340*/  LOP3.LUT R145, R9, R11, RZ, 0xc0, !PT ;  /* 0x0000000b09917212 */ /* 0x002fc400078ec0ff */
[----:B------:R-:W-:Y:S02]  /*2350*/  LOP3.LUT R6, R147, R6, RZ, 0xfc, !PT ;  /* 0x0000000693067212 */ /* 0x000fe400078efcff */
[-C--:B------:R-:W-:Y:S02]  /*2360*/  SHF.L.U64.HI R148, R144, R5.reuse, R148 ;  /* 0x0000000590947219 */ /* 0x080fe40000010294 */
[-C--:B------:R-:W-:Y:S02]  /*2370*/  SHF.R.U32.HI R7, RZ, R4.reuse, R7 ;  /* 0x00000004ff077219 */ /* 0x080fe40000011607 */
[CC--:B------:R-:W-:Y:S02]  /*2380*/  SHF.L.U64.HI R147, R8.reuse, R5.reuse, R146 ;  /* 0x0000000508937219 */ /* 0x0c0fe40000010292 */
[----:B------:R-:W-:Y:S02]  /*2390*/  SHF.L.U32 R146, R8, R5, RZ ;  /* 0x0000000508927219 */ /* 0x000fe400000006ff */
[----:B------:R-:W-:-:S02]  /*23a0*/  SHF.R.U64 R5, RZ, R4, R145 ;  /* 0x00000004ff057219 */ /* 0x000fc40000001291 */
[----:B------:R-:W-:Y:S02]  /*23b0*/  SHF.R.U32.HI R144, RZ, R4, R145 ;  /* 0x00000004ff907219 */ /* 0x000fe40000011691 */
[----:B------:R-:W-:Y:S02]  /*23c0*/  LOP3.LUT R7, R148, R7, RZ, 0xfc, !PT ;  /* 0x0000000794077212 */ /* 0x000fe400078efcff */
[----:B------:R-:W-:Y:S02]  /*23d0*/  LOP3.LUT R4, R146, R5, RZ, 0xfc, !PT ;  /* 0x0000000592047212 */ /* 0x000fe400078efcff */
[----:B------:R-:W-:Y:S01]  /*23e0*/  LOP3.LUT R5, R147, R144, RZ, 0xfc, !PT ;  /* 0x0000009093057212 */ /* 0x000fe200078efcff */
[----:B------:R1:W-:Y:S01]  /*23f0*/  STL.64 [R1+0x90], R6 ;  /* 0x0000900601007387 */ /* 0x0003e20000100a00 */
[----:B0-----:R-:W-:Y:S02]  /*2400*/  IADD3 R144, PT, PT, -R2, 0x1c, RZ ;  /* 0x0000001c02907810 */ /* 0x001fe40007ffe1ff */
[----:B------:R-:W-:Y:S01]  /*2410*/  LOP3.LUT R147, R12, R7, RZ, 0xc0, !PT ;  /* 0x000000070c937212 */ /* 0x000fe200078ec0ff */
[----:B------:R0:W-:Y:S01]  /*2420*/  STL.64 [R1+0x118], R4 ;  /* 0x0001180401007387 */ /* 0x0001e20000100a00 */
[----:B------:R-:W-:-:S02]  /*2430*/  LOP3.LUT R149, R7, R12, RZ, 0x30, !PT ;  /* 0x0000000c07957212 */ /* 0x000fc400078e30ff */
[C---:B------:R-:W-:Y:S02]  /*2440*/  SHF.L.U32 R146, R6.reuse, R2, RZ ;  /* 0x0000000206927219 */ /* 0x040fe400000006ff */
[----:B------:R-:W-:Y:S02]  /*2450*/  SHF.R.U64 R145, RZ, R144, R147 ;  /* 0x00000090ff917219 */ /* 0x000fe40000001293 */
[----:B------:R-:W-:Y:S02]  /*2460*/  LOP3.LUT R151, R5, R12, RZ, 0x30, !PT ;  /* 0x0000000c05977212 */ /* 0x000fe400078e30ff */
[----:B------:R-:W-:Y:S02]  /*2470*/  SHF.L.U64.HI R148, R6, R2, R149 ;  /* 0x0000000206947219 */ /* 0x000fe40000010295 */
[----:B--2---:R-:W-:Y:S02]  /*2480*/  SHF.R.U32.HI R9, RZ, R144, R147 ;  /* 0x00000090ff097219 */ /* 0x004fe40000011693 */
[----:B------:R-:W-:-:S02]  /*2490*/  LOP3.LUT R8, R146, R145, RZ, 0xfc, !PT ;  /* 0x0000009192087212 */ /* 0x000fc400078efcff */
[----:B------:R-:W-:Y:S02]  /*24a0*/  LOP3.LUT R145, R5, R12, RZ, 0xc0, !PT ;  /* 0x0000000c05917212 */ /* 0x000fe400078ec0ff */
[CC--:B-1----:R-:W-:Y:S02]  /*24b0*/  SHF.L.U32 R7, R4.reuse, R2.reuse, RZ ;  /* 0x0000000204077219 */ /* 0x0c2fe400000006ff */
[----:B------:R-:W-:Y:S02]  /*24c0*/  SHF.L.U64.HI R151, R4, R2, R151 ;  /* 0x0000000204977219 */ /* 0x000fe40000010297 */
[----:B0-----:R-:W0:Y:S01]  /*24d0*/  LDC.64 R4, c[0x3][0xf0] ;  /* 0x00c03c00ff047b82 */ /* 0x001e220000000a00 */
[----:B------:R-:W-:Y:S02]  /*24e0*/  LOP3.LUT R9, R148, R9, RZ, 0xfc, !PT ;  /* 0x0000000994097212 */ /* 0x000fe400078efcff */
[-CC-:B------:R-:W-:Y:S02]  /*24f0*/  SHF.R.U64 R6, RZ, R144.reuse, R145.reuse ;  /* 0x00000090ff067219 */ /* 0x180fe40000001291 */
[----:B------:R-:W-:Y:S01]  /*2500*/  SHF.R.U32.HI R144, RZ, R144, R145 ;  /* 0x00000090ff907219 */ /* 0x000fe20000011691 */
[----:B------:R1:W-:Y:S01]  /*2510*/  STL.64 [R1+0x98], R8 ;  /* 0x0000980801007387 */ /* 0x0003e20000100a00 */
[----:B------:R-:W-:-:S02]  /*2520*/  IADD3 R2, PT, PT, -R3, 0x1c, RZ ;  /* 0x0000001c03027810 */ /* 0x000fc40007ffe1ff */
[----:B------:R-:W-:Y:S02]  /*2530*/  LOP3.LUT R147, R13, R9, RZ, 0xc0, !PT ;  /* 0x000000090d937212 */ /* 0x000fe400078ec0ff */
[----:B------:R-:W-:Y:S02]  /*2540*/  LOP3.LUT R6, R7, R6, RZ, 0xfc, !PT ;  /* 0x0000000607067212 */ /* 0x000fe400078efcff */
[----:B------:R-:W-:Y:S02]  /*2550*/  LOP3.LUT R149, R9, R13, RZ, 0x30, !PT ;  /* 0x0000000d09957212 */ /* 0x000fe400078e30ff */
[----:B------:R-:W-:Y:S02]  /*2560*/  LOP3.LUT R7, R151, R144, RZ, 0xfc, !PT ;  /* 0x0000009097077212 */ /* 0x000fe400078efcff */
[CC--:B------:R-:W-:Y:S02]  /*2570*/  SHF.L.U32 R148, R8.reuse, R3.reuse, RZ ;  /* 0x0000000308947219 */ /* 0x0c0fe400000006ff */
[----:B------:R-:W-:Y:S01]  /*2580*/  SHF.R.U64 R145, RZ, R2, R147 ;  /* 0x00000002ff917219 */ /* 0x000fe20000001293 */
[----:B------:R2:W-:Y:S01]  /*2590*/  STL.64 [R1+0x120], R6 ;  /* 0x0001200601007387 */ /* 0x0005e20000100a00 */
[----:B------:R-:W-:-:S02]  /*25a0*/  SHF.L.U64.HI R149, R8, R3, R149 ;  /* 0x0000000308957219 */ /* 0x000fc40000010295 */
[----:B------:R-:W-:Y:S02]  /*25b0*/  SHF.R.U32.HI R146, RZ, R2, R147 ;  /* 0x00000002ff927219 */ /* 0x000fe40000011693 */
[C---:B------:R-:W-:Y:S02]  /*25c0*/  LOP3.LUT R144, R7.reuse, R13, RZ, 0x30, !PT ;  /* 0x0000000d07907212 */ /* 0x040fe400078e30ff */
[----:B-1----:R-:W-:Y:S02]  /*25d0*/  LOP3.LUT R8, R148, R145, RZ, 0xfc, !PT ;  /* 0x0000009194087212 */ /* 0x002fe400078efcff */
[----:B------:R-:W-:Y:S02]  /*25e0*/  LOP3.LUT R145, R7, R13, RZ, 0xc0, !PT ;  /* 0x0000000d07917212 */ /* 0x000fe400078ec0ff */
[----:B------:R-:W-:Y:S02]  /*25f0*/  LOP3.LUT R9, R149, R146, RZ, 0xfc, !PT ;  /* 0x0000009295097212 */ /* 0x000fe400078efcff */
[----:B------:R-:W-:-:S02]  /*2600*/  SHF.L.U64.HI R147, R6, R3, R144 ;  /* 0x0000000306937219 */ /* 0x000fc40000010290 */
[----:B------:R-:W-:Y:S01]  /*2610*/  SHF.L.U32 R146, R6, R3, RZ ;  /* 0x0000000306927219 */ /* 0x000fe200000006ff */
[----:B------:R1:W-:Y:S01]  /*2620*/  STL.64 [R1+0xa0], R8 ;  /* 0x0000a00801007387 */ /* 0x0003e20000100a00 */
[-CC-:B------:R-:W-:Y:S02]  /*2630*/  SHF.R.U64 R3, RZ, R2.reuse, R145.reuse ;  /* 0x00000002ff037219 */ /* 0x180fe40000001291 */
[----:B------:R-:W-:Y:S02]  /*2640*/  SHF.R.U32.HI R144, RZ, R2, R145 ;  /* 0x00000002ff907219 */ /* 0x000fe40000011691 */
[----:B------:R-:W-:Y:S02]  /*2650*/  LOP3.LUT R2, R146, R3, RZ, 0xfc, !PT ;  /* 0x0000000392027212 */ /* 0x000fe400078efcff */
[----:B------:R-:W-:Y:S02]  /*2660*/  LOP3.LUT R3, R147, R144, RZ, 0xfc, !PT ;  /* 0x0000009093037212 */ /* 0x000fe400078efcff */
[----:B0-----:R-:W-:-:S02]  /*2670*/  IADD3 R144, PT, PT, -R4, 0x1c, RZ ;  /* 0x0000001c04907810 */ /* 0x001fc40007ffe1ff */
[----:B------:R-:W-:Y:S01]  /*2680*/  LOP3.LUT R147, R14, R9, RZ, 0xc0, !PT ;  /* 0x000000090e937212 */ /* 0x000fe200078ec0ff */
[----:B------:R0:W-:Y:S01]  /*2690*/  STL.64 [R1+0x128], R2 ;  /* 0x0001280201007387 */ /* 0x0001e20000100a00 */
[----:B------:R-:W-:Y:S02]  /*26a0*/  LOP3.LUT R149, R9, R14, RZ, 0x30, !PT ;  /* 0x0000000e09957212 */ /* 0x000fe400078e30ff */
[C---:B------:R-:W-:Y:S02]  /*26b0*/  SHF.L.U32 R146, R8.reuse, R4, RZ ;  /* 0x0000000408927219 */ /* 0x040fe400000006ff */
[----:B------:R-:W-:Y:S02]  /*26c0*/  SHF.R.U64 R145, RZ, R144, R147 ;  /* 0x00000090ff917219 */ /* 0x000fe40000001293 */
[----:B------:R-:W-:Y:S02]  /*26d0*/  LOP3.LUT R151, R3, R14, RZ, 0x30, !PT ;  /* 0x0000000e03977212 */ /* 0x000fe400078e30ff */
[----:B------:R-:W-:-:S02]  /*26e0*/  SHF.L.U64.HI R148, R8, R4, R149 ;  /* 0x0000000408947219 */ /* 0x000fc40000010295 */
[----:B--2---:R-:W-:Y:S02]  /*26f0*/  SHF.R.U32.HI R7, RZ, R144, R147 ;  /* 0x00000090ff077219 */ /* 0x004fe40000011693 */
[----:B------:R-:W-:Y:S02]  /*2700*/  LOP3.LUT R6, R146, R145, RZ, 0xfc, !PT ;  /* 0x0000009192067212 */ /* 0x000fe400078efcff */
[----:B------:R-:W-:Y:S02]  /*2710*/  LOP3.LUT R145, R3, R14, RZ, 0xc0, !PT ;  /* 0x0000000e03917212 */ /* 0x000fe400078ec0ff */
[CC--:B-1----:R-:W-:Y:S02]  /*2720*/  SHF.L.U32 R9, R2.reuse, R4.reuse, RZ ;  /* 0x0000000402097219 */ /* 0x0c2fe400000006ff */
[----:B------:R-:W-:Y:S02]  /*2730*/  SHF.L.U64.HI R151, R2, R4, R151 ;  /* 0x0000000402977219 */ /* 0x000fe40000010297 */
[----:B0-----:R-:W0:Y:S01]  /*2740*/  LDC.64 R2, c[0x3][0xf8] ;  /* 0x00c03e00ff027b82 */ /* 0x001e220000000a00 */
[----:B------:R-:W-:-:S02]  /*2750*/  LOP3.LUT R7, R148, R7, RZ, 0xfc, !PT ;  /* 0x0000000794077212 */ /* 0x000fc400078efcff */
[-CC-:B------:R-:W-:Y:S02]  /*2760*/  SHF.R.U64 R8, RZ, R144.reuse, R145.reuse ;  /* 0x00000090ff087219 */ /* 0x180fe40000001291 */
[----:B------:R-:W-:Y:S01]  /*2770*/  SHF.R.U32.HI R144, RZ, R144, R145 ;  /* 0x00000090ff907219 */ /* 0x000fe20000011691 */
[----:B------:R1:W-:Y:S01]  /*2780*/  STL.64 [R1+0xa8], R6 ;  /* 0x0000a80601007387 */ /* 0x0003e20000100a00 */
[----:B------:R-:W-:Y:S02]  /*2790*/  IADD3 R4, PT, PT, -R5, 0x1c, RZ ;  /* 0x0000001c05047810 */ /* 0x000fe40007ffe1ff */
[----:B------:R-:W-:Y:S02]  /*27a0*/  LOP3.LUT R147, R15, R7, RZ, 0xc0, !PT ;  /* 0x000000070f937212 */ /* 0x000fe400078ec0ff */
[----:B------:R-:W-:Y:S02]  /*27b0*/  LOP3.LUT R8, R9, R8, RZ, 0xfc, !PT ;  /* 0x0000000809087212 */ /* 0x000fe400078efcff */
[----:B------:R-:W-:-:S02]  /*27c0*/  LOP3.LUT R149, R7, R15, RZ, 0x30, !PT ;  /* 0x0000000f07957212 */ /* 0x000fc400078e30ff */
[----:B------:R-:W-:Y:S02]  /*27d0*/  LOP3.LUT R9, R151, R144, RZ, 0xfc, !PT ;  /* 0x0000009097097212 */ /* 0x000fe400078efcff */
[CC--:B------:R-:W-:Y:S02]  /*27e0*/  SHF.L.U32 R148, R6.reuse, R5.reuse, RZ ;  /* 0x0000000506947219 */ /* 0x0c0fe400000006ff */
[-C--:B------:R-:W-:Y:S01]  /*27f0*/  SHF.R.U64 R145, RZ, R4.reuse, R147 ;  /* 0x00000004ff917219 */ /* 0x080fe20000001293 */
[----:B------:R2:W-:Y:S01]  /*2800*/  STL.64 [R1+0x130], R8 ;  /* 0x0001300801007387 */ /* 0x0005e20000100a00 */
[----:B------:R-:W-:Y:S02]  /*2810*/  SHF.L.U64.HI R149, R6, R5, R149 ;  /* 0x0000000506957219 */ /* 0x000fe40000010295 */
[----:B------:R-:W-:Y:S02]  /*2820*/  SHF.R.U32.HI R146, RZ, R4, R147 ;  /* 0x00000004ff927219 */ /* 0x000fe40000011693 */
[----:B------:R-:W-:-:S02]  /*2830*/  LOP3.LUT R144, R9, R15, RZ, 0x30, !PT ;  /* 0x0000000f09907212 */ /* 0x000fc400078e30ff */
[----:B-1----:R-:W-:Y:S02]  /*2840*/  LOP3.LUT R6, R148, R145, RZ, 0xfc, !PT ;  /* 0x0000009194067212 */ /* 0x002fe400078efcff */
[----:B------:R-:W-:Y:S02]  /*2850*/  LOP3.LUT R145, R9, R15, RZ, 0xc0, !PT ;  /* 0x0000000f09917212 */ /* 0x000fe400078ec0ff */
[----:B------:R-:W-:Y:S02]  /*2860*/  LOP3.LUT R7, R149, R146, RZ, 0xfc, !PT ;  /* 0x0000009295077212 */ /* 0x000fe400078efcff */
[CC--:B------:R-:W-:Y:S02]  /*2870*/  SHF.L.U64.HI R147, R8.reuse, R5.reuse, R144 ;  /* 0x0000000508937219 */ /* 0x0c0fe40000010290 */
[----:B------:R-:W-:Y:S01]  /*2880*/  SHF.L.U32 R146, R8, R5, RZ ;  /* 0x0000000508927219 */ /* 0x000fe200000006ff */
[----:B------:R1:W-:Y:S01]  /*2890*/  STL.64 [R1+0xb0], R6 ;  /* 0x0000b00601007387 */ /* 0x0003e20000100a00 */
[----:B------:R-:W-:-:S02]  /*28a0*/  SHF.R.U64 R5, RZ, R4, R145 ;  /* 0x00000004ff057219 */ /* 0x000fc40000001291 */
[----:B------:R-:W-:Y:S02]  /*28b0*/  SHF.R.U32.HI R144, RZ, R4, R145 ;  /* 0x00000004ff907219 */ /* 0x000fe40000011691 */
[----:B------:R-:W-:Y:S02]  /*28c0*/  LOP3.LUT R4, R146, R5, RZ, 0xfc, !PT ;  /* 0x0000000592047212 */ /* 0x000fe400078efcff */
[----:B------:R-:W-:Y:S02]  /*28d0*/  LOP3.LUT R5, R147, R144, RZ, 0xfc, !PT ;  /* 0x0000009093057212 */ /* 0x000fe400078efcff */
        /* <DEDUP_REMOVED lines=106> */
[CC--:B------:R-:W-:Y:S02]  /*2f80*/  LOP3.LUT R144, R7.reuse, R110.reuse, RZ, 0x30, !PT ;  /* 0x0000006e07907212 */ /* 0x0c0fe400078e30ff */
        /* <DEDUP_REMOVED lines=13> */
[-C--:B------:R-:W-:Y:S02]  /*3060*/  LOP3.LUT R149, R9, R111.reuse, RZ, 0x30, !PT ;  /* 0x0000006f09957212 */ /* 0x080fe400078e30ff */
        /* <DEDUP_REMOVED lines=38> */
[----:B------:R-:W-:-:S02]  /*32d0*/  SHF.L.U32 R146, R6, R2, RZ ;  /* 0x0000000206927219 */ /* 0x000fc400000006ff */
[-CC-:B------:R-:W-:Y:S02]  /*32e0*/  SHF.R.U64 R145, RZ, R144.reuse, R147.reuse ;  /* 0x00000090ff917219 */ /* 0x180fe40000001293 */
[----:B--2---:R-:W-:Y:S02]  /*32f0*/  SHF.R.U32.HI R9, RZ, R144, R147 ;  /* 0x00000090ff097219 */ /* 0x004fe40000011693 */
[----:B------:R-:W-:Y:S02]  /*3300*/  LOP3.LUT R149, R7, R113, RZ, 0x30, !PT ;  /* 0x0000007107957212 */ /* 0x000fe400078e30ff */
[----:B------:R-:W-:Y:S02]  /*3310*/  LOP3.LUT R8, R146, R145, RZ, 0xfc, !PT ;  /* 0x0000009192087212 */ /* 0x000fe400078efcff */
[CC--:B------:R-:W-:Y:S02]  /*3320*/  LOP3.LUT R147, R5.reuse, R113.reuse, RZ, 0x30, !PT ;  /* 0x0000007105937212 */ /* 0x0c0fe400078e30ff */
[----:B------:R-:W-:-:S02]  /*3330*/  LOP3.LUT R145, R5, R113, RZ, 0xc0, !PT ;  /* 0x0000007105917212 */ /* 0x000fc400078ec0ff */
[-C--:B------:R-:W-:Y:S02]  /*3340*/  SHF.L.U64.HI R148, R6, R2.reuse, R149 ;  /* 0x0000000206947219 */ /* 0x080fe40000010295 */
[CC--:B-1----:R-:W-:Y:S02]  /*3350*/  SHF.L.U32 R7, R4.reuse, R2.reuse, RZ ;  /* 0x0000000204077219 */ /* 0x0c2fe400000006ff */
[----:B------:R-:W-:Y:S02]  /*3360*/  SHF.L.U64.HI R147, R4, R2, R147 ;  /* 0x0000000204937219 */ /* 0x000fe40000010293 */
[-CC-:B------:R-:W-:Y:S02]  /*3370*/  SHF.R.U64 R2, RZ, R144.reuse, R145.reuse ;  /* 0x00000090ff027219 */ /* 0x180fe40000001291 */
[----:B------:R-:W-:Y:S02]  /*3380*/  SHF.R.U32.HI R144, RZ, R144, R145 ;  /* 0x00000090ff907219 */ /* 0x000fe40000011691 */
[----:B------:R-:W-:-:S02]  /*3390*/  LOP3.LUT R9, R148, R9, RZ, 0xfc, !PT ;  /* 0x0000000994097212 */ /* 0x000fc400078efcff */
[----:B0-----:R-:W-:Y:S02]  /*33a0*/  LOP3.LUT R5, R147, R144, RZ, 0xfc, !PT ;  /* 0x0000009093057212 */ /* 0x001fe400078efcff */
[----:B------:R-:W-:Y:S01]  /*33b0*/  LOP3.LUT R146, R9, R114, RZ, 0x30, !PT ;  /* 0x0000007209927212 */ /* 0x000fe200078e30ff */
[----:B------:R0:W-:Y:S01]  /*33c0*/  STL.64 [R1+0xf8], R8 ;  /* 0x0000f80801007387 */ /* 0x0001e20000100a00 */
[----:B------:R-:W-:Y:S02]  /*33d0*/  LOP3.LUT R4, R7, R2, RZ, 0xfc, !PT ;  /* 0x0000000207047212 */ /* 0x000fe400078efcff */
[----:B------:R-:W-:Y:S02]  /*33e0*/  LOP3.LUT R144, R5, R114, RZ, 0x30, !PT ;  /* 0x0000007205907212 */ /* 0x000fe400078e30ff */
[----:B------:R-:W-:Y:S01]  /*33f0*/  IADD3 R2, PT, PT, -R3, 0x1c, RZ ;  /* 0x0000001c03027810 */ /* 0x000fe20007ffe1ff */
[----:B------:R1:W-:Y:S01]  /*3400*/  STL.64 [R1+0x180], R4 ;  /* 0x0001800401007387 */ /* 0x0003e20000100a00 */
[----:B------:R-:W-:-:S02]  /*3410*/  LOP3.LUT R145, R114, R9, RZ, 0xc0, !PT ;  /* 0x0000000972917212 */ /* 0x000fc400078ec0ff */
[----:B------:R-:W-:Y:S02]  /*3420*/  LOP3.LUT R7, R5, R114, RZ, 0xc0, !PT ;  /* 0x0000007205077212 */ /* 0x000fe400078ec0ff */
[CC--:B------:R-:W-:Y:S02]  /*3430*/  SHF.L.U64.HI R146, R8.reuse, R3.reuse, R146 ;  /* 0x0000000308927219 */ /* 0x0c0fe40000010292 */
[-C--:B------:R-:W-:Y:S02]  /*3440*/  SHF.L.U32 R6, R8, R3.reuse, RZ ;  /* 0x0000000308067219 */ /* 0x080fe400000006ff */
[CC--:B------:R-:W-:Y:S02]  /*3450*/  SHF.L.U64.HI R144, R4.reuse, R3.reuse, R144 ;  /* 0x0000000304907219 */ /* 0x0c0fe40000010290 */
[----:B0-----:R-:W-:Y:S02]  /*3460*/  SHF.L.U32 R8, R4, R3, RZ ;  /* 0x0000000304087219 */ /* 0x001fe400000006ff */
[----:B------:R-:W-:-:S02]  /*3470*/  SHF.R.U64 R147, RZ, R2, R145 ;  /* 0x00000002ff937219 */ /* 0x000fc40000001291 */
[-C--:B------:R-:W-:Y:S02]  /*3480*/  SHF.R.U64 R3, RZ, R2.reuse, R7 ;  /* 0x00000002ff037219 */ /* 0x080fe40000001207 */
[-C--:B------:R-:W-:Y:S02]  /*3490*/  SHF.R.U32.HI R145, RZ, R2.reuse, R145 ;  /* 0x00000002ff917219 */ /* 0x080fe40000011691 */
[----:B------:R-:W-:Y:S02]  /*34a0*/  SHF.R.U32.HI R9, RZ, R2, R7 ;  /* 0x00000002ff097219 */ /* 0x000fe40000011607 */
[----:B------:R-:W-:Y:S01]  /*34b0*/  LOP3.LUT R2, R8, R3, RZ, 0xfc, !PT ;  /* 0x0000000308027212 */ /* 0x000fe200078efcff */
[C---:B------:R-:W-:Y:S01]  /*34c0*/  VIADD R8, R1.reuse, 0x88 ;  /* 0x0000008801087836 */ /* 0x040fe20000000000 */
[----:B------:R-:W-:Y:S02]  /*34d0*/  LOP3.LUT R6, R6, R147, RZ, 0xfc, !PT ;  /* 0x0000009306067212 */ /* 0x000fe400078efcff */
[----:B------:R-:W-:Y:S01]  /*34e0*/  LOP3.LUT R7, R146, R145, RZ, 0xfc, !PT ;  /* 0x0000009192077212 */ /* 0x000fe200078efcff */
[----:B------:R-:W-:Y:S01]  /*34f0*/  IMAD.MOV.U32 R145, RZ, RZ, RZ ;  /* 0x000000ffff917224 */ /* 0x000fe200078e00ff */
[----:B------:R-:W-:Y:S01]  /*3500*/  LOP3.LUT R3, R144, R9, RZ, 0xfc, !PT ;  /* 0x0000000990037212 */ /* 0x000fe200078efcff */
[----:B------:R-:W-:-:S02]  /*3510*/  VIADD R144, R1, 0x110 ;  /* 0x0000011001907836 */ /* 0x000fc40000000000 */
[----:B------:R1:W-:Y:S01]  /*3520*/  STL.64 [R1+0x100], R6 ;  /* 0x0001000601007387 */ /* 0x0003e20000100a00 */
[----:B------:R-:W-:-:S03]  /*3530*/  VIADD R9, R1, 0x78 ;  /* 0x0000007801097836 */ /* 0x000fc60000000000 */
[----:B------:R1:W-:Y:S04]  /*3540*/  STL.64 [R1+0x188], R2 ;  /* 0x0001880201007387 */ /* 0x0003e80000100a00 */
.L_x_1:
[----:B-1----:R0:W2:Y:S04]  /*3550*/  LDL.64 R2, [R144] ;  /* 0x0000000090027983 */ /* 0x0020a80000100a00 */
[----:B------:R1:W3:Y:S01]  /*3560*/  LDL.64 R4, [R8] ;  /* 0x0000000008047983 */ /* 0x0002e20000100a00 */
[----:B------:R-:W-:Y:S02]  /*3570*/  VIADD R145, R145, 0x8 ;  /* 0x0000000891917836 */ /* 0x000fe40000000000 */
[----:B0-----:R-:W-:-:S03]  /*3580*/  VIADD R144, R144, 0x8 ;  /* 0x0000000890907836 */ /* 0x001fc60000000000 */
[----:B------:R-:W-:Y:S01]  /*3590*/  ISETP.NE.AND P0, PT, R145, 0x80, PT ;  /* 0x000000809100780c */ /* 0x000fe20003f05270 */
[----:B-1----:R-:W-:Y:S01]  /*35a0*/  VIADD R8, R8, 0x8 ;  /* 0x0000000808087836 */ /* 0x002fe20000000000 */
[--C-:B--2---:R-:W-:Y:S02]  /*35b0*/  SHF.R.U64 R7, R2, 0x1c, R3.reuse ;  /* 0x0000001c02077819 */ /* 0x104fe40000001203 */
[----:B------:R-:W-:Y:S02]  /*35c0*/  SHF.R.U32.HI R3, RZ, 0x1c, R3 ;  /* 0x0000001cff037819 */ /* 0x000fe40000011603 */
[----:B---3--:R-:W-:Y:S02]  /*35d0*/  LOP3.LUT R2, R7, R4, RZ, 0xfc, !PT ;  /* 0x0000000407027212 */ /* 0x008fe400078efcff */
[----:B------:R-:W-:-:S04]  /*35e0*/  LOP3.LUT R5, R3, R5, RZ, 0xfc, !PT ;  /* 0x0000000503057212 */ /* 0x000fc800078efcff */
[C-C-:B------:R-:W-:Y:S02]  /*35f0*/  SHF.R.U64 R6, R2.reuse, R136, R5.reuse ;  /* 0x0000008802067219 */ /* 0x140fe40000001205 */
[C-C-:B------:R-:W-:Y:S02]  /*3600*/  SHF.R.U64 R7, R2.reuse, UR69, R5.reuse ;  /* 0x0000004502077c19 */ /* 0x140fe40008001205 */
[--C-:B------:R-:W-:Y:S01]  /*3610*/  SHF.R.U64 R4, R2, UR68, R5.reuse ;  /* 0x0000004402047c19 */ /* 0x100fe20008001205 */
[----:B------:R-:W-:Y:S01]  /*3620*/  IMAD.U32 R6, R6, -0x80000000, RZ ;  /* 0x8000000006067824 */ /* 0x000fe200078e00ff */
[C-C-:B------:R-:W-:Y:S01]  /*3630*/  SHF.R.U64 R3, R2.reuse, R135, R5.reuse ;  /* 0x0000008702037219 */ /* 0x140fe20000001205 */
[----:B------:R-:W-:Y:S01]  /*3640*/  IMAD.SHL.U32 R7, R7, 0x40000000, RZ ;  /* 0x4000000007077824 */ /* 0x000fe200078e00ff */
[--C-:B------:R-:W-:Y:S01]  /*3650*/  SHF.R.U64 R148, R2, UR31, R5.reuse ;  /* 0x0000001f02947c19 */ /* 0x100fe20008001205 */
[----:B------:R-:W-:Y:S01]  /*3660*/  IMAD.SHL.U32 R4, R4, 0x20000000, RZ ;  /* 0x2000000004047824 */ /* 0x000fe200078e00ff */
[----:B------:R-:W-:Y:S01]  /*3670*/  SHF.R.U64 R147, R2, UR30, R5 ;  /* 0x0000001e02937c19 */ /* 0x000fe20008001205 */
[----:B------:R-:W-:Y:S01]  /*3680*/  IMAD.SHL.U32 R3, R3, 0x10000000, RZ ;  /* 0x1000000003037824 */ /* 0x000fe200078e00ff */
[----:B------:R-:W-:Y:S01]  /*3690*/  LOP3.LUT R7, R6, 0x40000000, R7, 0xf8, !PT ;  /* 0x4000000006077812 */ /* 0x000fe200078ef807 */
[----:B------:R-:W-:Y:S01]  /*36a0*/  IMAD.SHL.U32 R148, R148, 0x8000, RZ ;  /* 0x0000800094947824 */ /* 0x000fe200078e00ff */
[----:B------:R-:W-:Y:S01]  /*36b0*/  SHF.R.U64 R6, R2, UR16, R5 ;  /* 0x0000001002067c19 */ /* 0x000fe20008001205 */
[----:B------:R-:W-:Y:S01]  /*36c0*/  IMAD.SHL.U32 R147, R147, 0x4000, RZ ;  /* 0x0000400093937824 */ /* 0x000fe200078e00ff */
[----:B------:R-:W-:-:S02]  /*36d0*/  LOP3.LUT R4, R7, 0x20000000, R4, 0xf8, !PT ;  /* 0x2000000007047812 */ /* 0x000fc400078ef804 */
[----:B------:R-:W-:Y:S01]  /*36e0*/  SHF.R.U64 R7, R2, UR17, R5 ;  /* 0x0000001102077c19 */ /* 0x000fe20008001205 */
[----:B------:R-:W-:Y:S01]  /*36f0*/  IMAD.SHL.U32 R6, R6, 0x8000000, RZ ;  /* 0x0800000006067824 */ /* 0x000fe200078e00ff */
[----:B------:R-:W-:Y:S02]  /*3700*/  LOP3.LUT R3, R4, 0x10000000, R3, 0xf8, !PT ;  /* 0x1000000004037812 */ /* 0x000fe400078ef803 */
[C-C-:B------:R-:W-:Y:S01]  /*3710*/  SHF.R.U64 R4, R2.reuse, UR67, R5.reuse ;  /* 0x0000004302047c19 */ /* 0x140fe20008001205 */
[----:B------:R-:W-:Y:S01]  /*3720*/  IMAD.SHL.U32 R7, R7, 0x4000000, RZ ;  /* 0x0400000007077824 */ /* 0x000fe200078e00ff */
[----:B------:R-:W-:Y:S02]  /*3730*/  LOP3.LUT R6, R3, 0x8000000, R6, 0xf8, !PT ;  /* 0x0800000003067812 */ /* 0x000fe400078ef806 */
[----:B------:R-:W-:Y:S01]  /*3740*/  SHF.R.U64 R3, R2, R134, R5 ;  /* 0x0000008602037219 */ /* 0x000fe20000001205 */
[----:B------:R-:W-:Y:S01]  /*3750*/  IMAD.SHL.U32 R4, R4, 0x2000000, RZ ;  /* 0x0200000004047824 */ /* 0x000fe200078e00ff */
[----:B------:R-:W-:-:S02]  /*3760*/  LOP3.LUT R7, R6, 0x4000000, R7, 0xf8, !PT ;  /* 0x0400000006077812 */ /* 0x000fc400078ef807 */
[C-C-:B------:R-:W-:Y:S01]  /*3770*/  SHF.R.U64 R6, R2.reuse, UR56, R5.reuse ;  /* 0x0000003802067c19 */ /* 0x140fe20008001205 */
[----:B------:R-:W-:Y:S01]  /*3780*/  IMAD.SHL.U32 R3, R3, 0x1000000, RZ ;  /* 0x0100000003037824 */ /* 0x000fe200078e00ff */
[----:B------:R-:W-:Y:S02]  /*3790*/  LOP3.LUT R4, R7, 0x2000000, R4, 0xf8, !PT ;  /* 0x0200000007047812 */ /* 0x000fe400078ef804 */
[----:B------:R-:W-:Y:S01]  /*37a0*/  SHF.R.U64 R7, R2, UR57, R5 ;  /* 0x0000003902077c19 */ /* 0x000fe20008001205 */
[----:B------:R-:W-:Y:S01]  /*37b0*/  IMAD.SHL.U32 R6, R6, 0x800000, RZ ;  /* 0x0080000006067824 */ /* 0x000fe200078e00ff */
[----:B------:R-:W-:Y:S02]  /*37c0*/  LOP3.LUT R3, R4, 0x1000000, R3, 0xf8, !PT ;  /* 0x0100000004037812 */ /* 0x000fe400078ef803 */
[----:B------:R-:W-:Y:S01]  /*37d0*/  SHF.R.U64 R4, R2, UR66, R5 ;  /* 0x0000004202047c19 */ /* 0x000fe20008001205 */
[----:B------:R-:W-:Y:S01]  /*37e0*/  IMAD.SHL.U32 R7, R7, 0x400000, RZ ;  /* 0x0040000007077824 */ /* 0x000fe200078e00ff */
[----:B------:R-:W-:-:S02]  /*37f0*/  LOP3.LUT R6, R3, 0x800000, R6, 0xf8, !PT ;  /* 0x0080000003067812 */ /* 0x000fc400078ef806 */
[----:B------:R-:W-:Y:S01]  /*3800*/  SHF.R.U64 R3, R2, R133, R5 ;  /* 0x0000008502037219 */ /* 0x000fe20000001205 */
[----:B------:R-:W-:Y:S01]  /*3810*/  IMAD.SHL.U32 R4, R4, 0x200000, RZ ;  /* 0x0020000004047824 */ /* 0x000fe200078e00ff */
[----:B------:R-:W-:Y:S02]  /*3820*/  LOP3.LUT R7, R6, 0x400000, R7, 0xf8, !PT ;  /* 0x0040000006077812 */ /* 0x000fe400078ef807 */
[C-C-:B------:R-:W-:Y:S01]  /*3830*/  SHF.R.U64 R6, R2.reuse, UR58, R5.reuse ;  /* 0x0000003a02067c19 */ /* 0x140fe20008001205 */
[----:B------:R-:W-:Y:S01]  /*3840*/  IMAD.SHL.U32 R3, R3, 0x100000, RZ ;  /* 0x0010000003037824 */ /* 0x000fe200078e00ff */
[----:B------:R-:W-:Y:S02]  /*3850*/  LOP3.LUT R4, R7, 0x200000, R4, 0xf8, !PT ;  /* 0x0020000007047812 */ /* 0x000fe400078ef804 */
[----:B------:R-:W-:Y:S01]  /*3860*/  SHF.R.U64 R7, R2, UR59, R5 ;  /* 0x0000003b02077c19 */ /* 0x000fe20008001205 */
[----:B------:R-:W-:Y:S01]  /*3870*/  IMAD.SHL.U32 R6, R6, 0x80000, RZ ;  /* 0x0008000006067824 */ /* 0x000fe200078e00ff */
[----:B------:R-:W-:-:S02]  /*3880*/  LOP3.LUT R3, R4, 0x100000, R3, 0xf8, !PT ;  /* 0x0010000004037812 */ /* 0x000fc400078ef803 */
[C-C-:B------:R-:W-:Y:S01]  /*3890*/  SHF.R.U64 R4, R2.reuse, UR65, R5.reuse ;  /* 0x0000004102047c19 */ /* 0x140fe20008001205 */
[----:B------:R-:W-:Y:S01]  /*38a0*/  IMAD.SHL.U32 R7, R7, 0x40000, RZ ;  /* 0x0004000007077824 */ /* 0x000fe200078e00ff */
[----:B------:R-:W-:Y:S02]  /*38b0*/  LOP3.LUT R6, R3, 0x80000, R6, 0xf8, !PT ;  /* 0x0008000003067812 */ /* 0x000fe400078ef806 */
[----:B------:R-:W-:Y:S01]  /*38c0*/  SHF.R.U64 R3, R2, R132, R5 ;  /* 0x0000008402037219 */ /* 0x000fe20000001205 */
[----:B------:R-:W-:Y:S01]  /*38d0*/  IMAD.SHL.U32 R4, R4, 0x20000, RZ ;  /* 0x0002000004047824 */ /* 0x000fe200078e00ff */
[----:B------:R-:W-:Y:S02]  /*38e0*/  LOP3.LUT R7, R6, 0x40000, R7, 0xf8, !PT ;  /* 0x0004000006077812 */ /* 0x000fe400078ef807 */
[----:B------:R-:W-:Y:S01]  /*38f0*/  SHF.R.U64 R6, R2, UR23, R5 ;  /* 0x0000001702067c19 */ /* 0x000fe20008001205 */
[----:B------:R-:W-:Y:S01]  /*3900*/  IMAD.U32 R3, R3, 0x10000, RZ ;  /* 0x0001000003037824 */ /* 0x000fe200078e00ff */
[----:B------:R-:W-:-:S02]  /*3910*/  LOP3.LUT R4, R7, 0x20000, R4, 0xf8, !PT ;  /* 0x0002000007047812 */ /* 0x000fc400078ef804 */
[----:B------:R-:W-:Y:S01]  /*3920*/  SHF.R.U64 R7, R2, UR22, R5 ;  /* 0x0000001602077c19 */ /* 0x000fe20008001205 */
[----:B------:R-:W-:Y:S01]  /*3930*/  IMAD.U32 R6, R6, -0x80000000, RZ ;  /* 0x8000000006067824 */ /* 0x000fe200078e00ff */
[----:B------:R-:W-:Y:S02]  /*3940*/  LOP3.LUT R3, R4, 0x10000, R3, 0xf8, !PT ;  /* 0x0001000004037812 */ /* 0x000fe400078ef803 */
[C-C-:B------:R-:W-:Y:S01]  /*3950*/  SHF.R.U64 R4, R2.reuse, UR21, R5.reuse ;  /* 0x0000001502047c19 */ /* 0x140fe20008001205 */
[----:B------:R-:W-:Y:S01]  /*3960*/  IMAD.SHL.U32 R7, R7, 0x40000000, RZ ;  /* 0x4000000007077824 */ /* 0x000fe200078e00ff */
[--C-:B------:R-:W-:Y:S02]  /*3970*/  SHF.R.U64 R146, R2, UR29, R5.reuse ;  /* 0x0000001d02927c19 */ /* 0x100fe40008001205 */
[----:B------:R-:W-:Y:S01]  /*3980*/  LOP3.LUT R148, R3, 0x8000, R148, 0xf8, !PT ;  /* 0x0000800003947812 */ /* 0x000fe200078ef894 */
[----:B------:R-:W-:Y:S01]  /*3990*/  IMAD.SHL.U32 R4, R4, 0x20000000, RZ ;  /* 0x2000000004047824 */ /* 0x000fe200078e00ff */
[----:B------:R-:W-:Y:S01]  /*39a0*/  LOP3.LUT R7, R7, 0x40000000, RZ, 0xc0, !PT ;  /* 0x4000000007077812 */ /* 0x000fe200078ec0ff */
[----:B------:R-:W-:Y:S01]  /*39b0*/  IMAD.SHL.U32 R146, R146, 0x2000, RZ ;  /* 0x0000200092927824 */ /* 0x000fe200078e00ff */
[----:B------:R-:W-:-:S02]  /*39c0*/  SHF.R.U64 R3, R2, UR20, R5 ;  /* 0x0000001402037c19 */ /* 0x000fc40008001205 */
[----:B------:R-:W-:Y:S02]  /*39d0*/  SHF.R.U64 R149, R2, UR28, R5 ;  /* 0x0000001c02957c19 */ /* 0x000fe40008001205 */
[----:B------:R-:W-:Y:S01]  /*39e0*/  LOP3.LUT R7, R7, 0x80000000, R6, 0xf8, !PT ;  /* 0x8000000007077812 */ /* 0x000fe200078ef806 */
[----:B------:R-:W-:Y:S01]  /*39f0*/  IMAD.SHL.U32 R3, R3, 0x10000000, RZ ;  /* 0x1000000003037824 */ /* 0x000fe200078e00ff */
[----:B------:R-:W-:Y:S01]  /*3a00*/  LOP3.LUT R147, R148, 0x4000, R147, 0xf8, !PT ;  /* 0x0000400094937812 */ /* 0x000fe200078ef893 */
[----:B------:R-:W-:Y:S01]  /*3a10*/  IMAD.SHL.U32 R149, R149, 0x1000, RZ ;  /* 0x0000100095957824 */ /* 0x000fe200078e00ff */
[C-C-:B------:R-:W-:Y:S02]  /*3a20*/  SHF.R.U64 R6, R2.reuse, UR32, R5.reuse ;  /* 0x0000002002067c19 */ /* 0x140fe40008001205 */
[--C-:B------:R-:W-:Y:S02]  /*3a30*/  SHF.R.U64 R148, R2, UR27, R5.reuse ;  /* 0x0000001b02947c19 */ /* 0x100fe40008001205 */
[----:B------:R-:W-:Y:S01]  /*3a40*/  LOP3.LUT R4, R7, 0x20000000, R4, 0xf8, !PT ;  /* 0x2000000007047812 */ /* 0x000fe200078ef804 */
[----:B------:R-:W-:Y:S01]  /*3a50*/  IMAD.SHL.U32 R6, R6, 0x8000000, RZ ;  /* 0x0800000006067824 */ /* 0x000fe200078e00ff */
[----:B------:R-:W-:Y:S01]  /*3a60*/  LOP3.LUT R146, R147, 0x2000, R146, 0xf8, !PT ;  /* 0x0000200093927812 */ /* 0x000fe200078ef892 */
        /* <DEDUP_REMOVED lines=38> */
[----:B------:R-:W-:Y:S02]  /*3cd0*/  SHF.R.U64 R149, R2, R131, R5 ;  /* 0x0000008302957219 */ /* 0x000fe40000001205 */
        /* <DEDUP_REMOVED lines=22> */
[----:B------:R-:W-:-:S02]  /*3e40*/  SHF.R.U64 R3, R2, R129, R5 ;  /* 0x0000008102037219 */ /* 0x000fc40000001205 */
[----:B------:R-:W-:Y:S02]  /*3e50*/  LOP3.LUT R7, R6, 0x40000, R7, 0xf8, !PT ;  /* 0x0004000006077812 */ /* 0x000fe400078ef807 */
[----:B------:R-:W-:Y:S02]  /*3e60*/  LOP3.LUT R147, R148, 0x4, R147, 0xf8, !PT ;  /* 0x0000000494937812 */ /* 0x000fe400078ef893 */
[----:B------:R-:W-:Y:S01]  /*3e70*/  SHF.R.U64 R6, R2, R130, R5 ;  /* 0x0000008202067219 */ /* 0x000fe20000001205 */
[----:B------:R-:W-:Y:S01]  /*3e80*/  IMAD.U32 R2, R3, 0x10000, RZ ;  /* 0x0001000003027824 */ /* 0x000fe200078e00ff */
[----:B------:R-:W-:Y:S02]  /*3e90*/  LOP3.LUT R5, R7, 0x20000, R4, 0xf8, !PT ;  /* 0x0002000007057812 */ /* 0x000fe400078ef804 */
[----:B------:R-:W-:Y:S02]  /*3ea0*/  LOP3.LUT R3, R147, 0x2, R146, 0xf8, !PT ;  /* 0x0000000293037812 */ /* 0x000fe400078ef892 */
[----:B------:R-:W-:-:S02]  /*3eb0*/  LOP3.LUT R2, R5, 0x10000, R2, 0xf8, !PT ;  /* 0x0001000005027812 */ /* 0x000fc400078ef802 */
[----:B------:R-:W-:-:S05]  /*3ec0*/  LOP3.LUT R3, R3, 0x1, R6, 0xf8, !PT ;  /* 0x0000000103037812 */ /* 0x000fca00078ef806 */
[----:B------:R0:W-:Y:S02]  /*3ed0*/  STL.64 [R9], R2 ;  /* 0x0000000209007387 */ /* 0x0001e40000100a00 */
[----:B0-----:R-:W-:Y:S01]  /*3ee0*/  VIADD R9, R9, 0xfffffff8 ;  /* 0xfffffff809097836 */ /* 0x001fe20000000000 */
[----:B------:R-:W-:Y:S06]  /*3ef0*/  @P0 BRA `(.L_x_1) ;  /* 0xfffffff400940947 */ /* 0x000fec000383ffff */
[----:B------:R-:W0:Y:S08]  /*3f00*/  LDC.64 R144, c[0x0][0x388] ;  /* 0x0000e200ff907b82 */ /* 0x000e300000000a00 */
[----:B------:R-:W1:Y:S08]  /*3f10*/  LDC.64 R2, c[0x3][0x1e0] ;  /* 0x00c07800ff027b82 */ /* 0x000e700000000a00 */
[----:B------:R-:W2:Y:S01]  /*3f20*/  LDC.64 R8, c[0x3][0x1e8] ;  /* 0x00c07a00ff087b82 */ /* 0x000ea20000000a00 */
[----:B0-----:R-:W3:Y:S07]  /*3f30*/  LDG.E.64 R144, desc[UR38][R144.64] ;  /* 0x0000002690907981 */ /* 0x001eee000c1e1b00 */
[----:B------:R-:W0:Y:S01]  /*3f40*/  LDC.64 R4, c[0x3][0x1f0] ;  /* 0x00c07c00ff047b82 */ /* 0x000e220000000a00 */
[----:B-1----:R-:W-:-:S07]  /*3f50*/  IADD3 R147, PT, PT, -R3, 0x40, RZ ;  /* 0x0000004003937810 */ /* 0x002fce0007ffe1ff */
[----:B------:R-:W1:Y:S01]  /*3f60*/  LDC.64 R6, c[0x3][0x1f8] ;  /* 0x00c07e00ff067b82 */ /* 0x000e620000000a00 */
[----:B------:R-:W-:Y:S02]  /*3f70*/  IADD3 R3, PT, PT, -R2, 0x40, RZ ;  /* 0x0000004002037810 */ /* 0x000fe40007ffe1ff */
[----:B--2---:R-:W-:Y:S02]  /*3f80*/  IADD3 R149, PT, PT, -R8, 0x40, RZ ;  /* 0x0000004008957810 */ /* 0x004fe40007ffe1ff */
[----:B0-----:R-:W-:Y:S02]  /*3f90*/  IADD3 R5, PT, PT, -R5, 0x40, RZ ;  /* 0x0000004005057810 */ /* 0x001fe40007ffe1ff */
[C-C-:B---3--:R-:W-:Y:S02]  /*3fa0*/  SHF.R.U64 R147, R144.reuse, R147, R145.reuse ;  /* 0x0000009390937219 */ /* 0x148fe40000001291 */
[C-C-:B------:R-:W-:Y:S02]  /*3fb0*/  SHF.R.U64 R149, R144.reuse, R149, R145.reuse ;  /* 0x0000009590957219 */ /* 0x140fe40000001291 */
[----:B------:R-:W-:Y:S01]  /*3fc0*/  SHF.R.U64 R8, R144, R3, R145 ;  /* 0x0000000390087219 */ /* 0x000fe20000001291 */
[----:B------:R-:W-:Y:S01]  /*3fd0*/  IMAD.SHL.U32 R147, R147, 0x40000000, RZ ;  /* 0x4000000093937824 */ /* 0x000fe200078e00ff */
[----:B------:R-:W0:Y:S01]  /*3fe0*/  LDC.64 R2, c[0x3][0x200] ;  /* 0x00c08000ff027b82 */ /* 0x000e220000000a00 */
[----:B------:R-:W-:Y:S01]  /*3ff0*/  IMAD.SHL.U32 R146, R149, 0x20000000, RZ ;  /* 0x2000000095927824 */ /* 0x000fe200078e00ff */
[----:B------:R-:W-:Y:S01]  /*4000*/  IADD3 R149, PT, PT, -R4, 0x40, RZ ;  /* 0x0000004004957810 */ /* 0x000fe20007ffe1ff */
[----:B------:R-:W-:Y:S01]  /*4010*/  IMAD.U32 R8, R8, -0x80000000, RZ ;  /* 0x8000000008087824 */ /* 0x000fe200078e00ff */
[----:B------:R-:W-:-:S02]  /*4020*/  LOP3.LUT R151, R147, 0x40000000, RZ, 0xe2, !PT ;  /* 0x4000000093977812 */ /* 0x000fc400078ee2ff */
[----:B------:R-:W-:Y:S02]  /*4030*/  LOP3.LUT R146, R146, 0x20000000, RZ, 0xe2, !PT ;  /* 0x2000000092927812 */ /* 0x000fe400078ee2ff */
[----:B------:R-:W-:Y:S02]  /*4040*/  IADD3 R147, PT, PT, -R9, 0x40, RZ ;  /* 0x0000004009937810 */ /* 0x000fe40007ffe1ff */
[----:B------:R-:W-:Y:S02]  /*4050*/  LOP3.LUT R146, R146, R151, R8, 0xfe, !PT ;  /* 0x0000009792927212 */ /* 0x000fe400078efe08 */
[----:B------:R-:W2:Y:S01]  /*4060*/  LDC.64 R8, c[0x3][0x208] ;  /* 0x00c08200ff087b82 */ /* 0x000ea20000000a00 */
[C-C-:B------:R-:W-:Y:S02]  /*4070*/  SHF.R.U64 R4, R144.reuse, R147, R145.reuse ;  /* 0x0000009390047219 */ /* 0x140fe40000001291 */
[--C-:B------:R-:W-:Y:S02]  /*4080*/  SHF.R.U64 R149, R144, R149, R145.reuse ;  /* 0x0000009590957219 */ /* 0x100fe40000001291 */
[----:B-1----:R-:W-:Y:S01]  /*4090*/  IADD3 R147, PT, PT, -R6, 0x40, RZ ;  /* 0x0000004006937810 */ /* 0x002fe20007ffe1ff */
[----:B------:R-:W-:Y:S01]  /*40a0*/  IMAD.SHL.U32 R4, R4, 0x10000000, RZ ;  /* 0x1000000004047824 */ /* 0x000fe200078e00ff */
[C-C-:B------:R-:W-:Y:S01]  /*40b0*/  SHF.R.U64 R5, R144.reuse, R5, R145.reuse ;  /* 0x0000000590057219 */ /* 0x140fe20000001291 */
[----:B------:R-:W-:Y:S01]  /*40c0*/  IMAD.SHL.U32 R6, R149, 0x8000000, RZ ;  /* 0x0800000095067824 */ /* 0x000fe200078e00ff */
[----:B------:R-:W-:-:S02]  /*40d0*/  SHF.R.U64 R147, R144, R147, R145 ;  /* 0x0000009390937219 */ /* 0x000fc40000001291 */
[----:B------:R-:W-:Y:S01]  /*40e0*/  LOP3.LUT R149, R4, 0x10000000, RZ, 0xe2, !PT ;  /* 0x1000000004957812 */ /* 0x000fe200078ee2ff */
[----:B------:R-:W-:Y:S01]  /*40f0*/  IMAD.SHL.U32 R5, R5, 0x4000000, RZ ;  /* 0x0400000005057824 */ /* 0x000fe200078e00ff */
[----:B------:R-:W-:Y:S01]  /*4100*/  LOP3.LUT R6, R6, 0x8000000, RZ, 0xe2, !PT ;  /* 0x0800000006067812 */ /* 0x000fe200078ee2ff */
[----:B------:R-:W-:Y:S01]  /*4110*/  IMAD.SHL.U32 R147, R147, 0x2000000, RZ ;  /* 0x0200000093937824 */ /* 0x000fe200078e00ff */
[----:B0-----:R-:W-:Y:S02]  /*4120*/  IADD3 R3, PT, PT, -R3, 0x40, RZ ;  /* 0x0000004003037810 */ /* 0x001fe40007ffe1ff */
[----:B------:R-:W-:Y:S02]  /*4130*/  LOP3.LUT R6, R6, R149, R146, 0xfe, !PT ;  /* 0x0000009506067212 */ /* 0x000fe400078efe92 */
[----:B------:R-:W-:Y:S02]  /*4140*/  LOP3.LUT R151, R5, 0x4000000, RZ, 0xe2, !PT ;  /* 0x0400000005977812 */ /* 0x000fe400078ee2ff */
[----:B------:R-:W-:Y:S01]  /*4150*/  LOP3.LUT R146, R147, 0x2000000, RZ, 0xe2, !PT ;  /* 0x0200000093927812 */ /* 0x000fe200078ee2ff */
[----:B------:R-:W0:Y:S01]  /*4160*/  LDC.64 R4, c[0x3][0x210] ;  /* 0x00c08400ff047b82 */ /* 0x000e220000000a00 */
[----:B------:R-:W-:-:S02]  /*4170*/  IADD3 R147, PT, PT, -R7, 0x40, RZ ;  /* 0x0000004007937810 */ /* 0x000fc40007ffe1ff */
[----:B------:R-:W-:Y:S02]  /*4180*/  IADD3 R149, PT, PT, -R2, 0x40, RZ ;  /* 0x0000004002957810 */ /* 0x000fe40007ffe1ff */
[----:B------:R-:W-:Y:S02]  /*4190*/  LOP3.LUT R146, R146, R151, R6, 0xfe, !PT ;  /* 0x0000009792927212 */ /* 0x000fe400078efe06 */
[C-C-:B------:R-:W-:Y:S01]  /*41a0*/  SHF.R.U64 R2, R144.reuse, R147, R145.reuse ;  /* 0x0000009390027219 */ /* 0x140fe20000001291 */
[----:B------:R-:W1:Y:S01]  /*41b0*/  LDC.64 R6, c[0x3][0x218] ;  /* 0x00c08600ff067b82 */ /* 0x000e620000000a00 */
[--C-:B------:R-:W-:Y:S02]  /*41c0*/  SHF.R.U64 R149, R144, R149, R145.reuse ;  /* 0x0000009590957219 */ /* 0x100fe40000001291 */
[----:B--2---:R-:W-:Y:S01]  /*41d0*/  IADD3 R147, PT, PT, -R8, 0x40, RZ ;  /* 0x0000004008937810 */ /* 0x004fe20007ffe1ff */
        /* <DEDUP_REMOVED lines=8> */
[----:B------:R-:W2:Y:S02]  /*4260*/  LDC.64 R2, c[0x3][0x220] ;  /* 0x00c08800ff027b82 */ /* 0x000ea40000000a00 */
[----:B------:R-:W-:Y:S02]  /*4270*/  LOP3.LUT R8, R8, R149, R146, 0xfe, !PT ;  /* 0x0000009508087212 */ /* 0x000fe400078efe92 */
[----:B------:R-:W-:Y:S02]  /*4280*/  LOP3.LUT R151, R151, 0x400000, RZ, 0xe2, !PT ;  /* 0x0040000097977812 */ /* 0x000fe400078ee2ff */
[----:B------:R-:W-:-:S02]  /*4290*/  LOP3.LUT R146, R147, 0x200000, RZ, 0xe2, !PT ;  /* 0x0020000093927812 */ /* 0x000fc400078ee2ff */
[----:B------:R-:W-:Y:S02]  /*42a0*/  IADD3 R147, PT, PT, -R9, 0x40, RZ ;  /* 0x0000004009937810 */ /* 0x000fe40007ffe1ff */
[----:B0-----:R-:W-:Y:S02]  /*42b0*/  IADD3 R149, PT, PT, -R4, 0x40, RZ ;  /* 0x0000004004957810 */ /* 0x001fe40007ffe1ff */
[----:B------:R-:W-:Y:S02]  /*42c0*/  LOP3.LUT R146, R146, R151, R8, 0xfe, !PT ;  /* 0x0000009792927212 */ /* 0x000fe400078efe08 */
[----:B------:R-:W0:Y:S01]  /*42d0*/  LDC.64 R8, c[0x3][0x228] ;  /* 0x00c08a00ff087b82 */ /* 0x000e220000000a00 */
[C-C-:B------:R-:W-:Y:S02]  /*42e0*/  SHF.R.U64 R4, R144.reuse, R147, R145.reuse ;  /* 0x0000009390047219 */ /* 0x140fe40000001291 */
[--C-:B------:R-:W-:Y:S02]  /*42f0*/  SHF.R.U64 R149, R144, R149, R145.reuse ;  /* 0x0000009590957219 */ /* 0x100fe40000001291 */
[----:B------:R-:W-:Y:S01]  /*4300*/  IADD3 R5, PT, PT, -R5, 0x40, RZ ;  /* 0x0000004005057810 */ /* 0x000fe20007ffe1ff */
[----:B------:R-:W-:Y:S01]  /*4310*/  IMAD.SHL.U32 R4, R4, 0x100000, RZ ;  /* 0x0010000004047824 */ /* 0x000fe200078e00ff */
[----:B-1----:R-:W-:Y:S01]  /*4320*/  IADD3 R147, PT, PT, -R6, 0x40, RZ ;  /* 0x0000004006937810 */ /* 0x002fe20007ffe1ff */
[----:B------:R-:W-:Y:S01]  /*4330*/  IMAD.SHL.U32 R6, R149, 0x80000, RZ ;  /* 0x0008000095067824 */ /* 0x000fe200078e00ff */
[----:B------:R-:W-:-:S02]  /*4340*/  SHF.R.U64 R5, R144, R5, R145 ;  /* 0x0000000590057219 */ /* 0x000fc40000001291 */
[----:B------:R-:W-:Y:S02]  /*4350*/  SHF.R.U64 R147, R144, R147, R145 ;  /* 0x0000009390937219 */ /* 0x000fe40000001291 */
[----:B------:R-:W-:Y:S01]  /*4360*/  LOP3.LUT R149, R4, 0x100000, RZ, 0xe2, !PT ;  /* 0x0010000004957812 */ /* 0x000fe200078ee2ff */
[----:B------:R-:W-:Y:S01]  /*4370*/  IMAD.SHL.U32 R5, R5, 0x40000, RZ ;  /* 0x0004000005057824 */ /* 0x000fe200078e00ff */
[----:B------:R-:W-:Y:S01]  /*4380*/  LOP3.LUT R6, R6, 0x80000, RZ, 0xe2, !PT ;  /* 0x0008000006067812 */ /* 0x000fe200078ee2ff */
[----:B------:R-:W-:Y:S01]  /*4390*/  IMAD.SHL.U32 R147, R147, 0x20000, RZ ;  /* 0x0002000093937824 */ /* 0x000fe200078e00ff */
[----:B--2---:R-:W-:Y:S02]  /*43a0*/  IADD3 R3, PT, PT, -R3, 0x40, RZ ;  /* 0x0000004003037810 */ /* 0x004fe40007ffe1ff */
[----:B------:R-:W-:Y:S02]  /*43b0*/  LOP3.LUT R6, R6, R149, R146, 0xfe, !PT ;  /* 0x0000009506067212 */ /* 0x000fe400078efe92 */
[----:B------:R-:W-:-:S02]  /*43c0*/  LOP3.LUT R151, R5, 0x40000, RZ, 0xe2, !PT ;  /* 0x0004000005977812 */ /* 0x000fc400078ee2ff */
[----:B------:R-:W-:Y:S01]  /*43d0*/  LOP3.LUT R146, R147, 0x20000, RZ, 0xe2, !PT ;  /* 0x0002000093927812 */ /* 0x000fe200078ee2ff */
[----:B------:R-:W1:Y:S01]  /*43e0*/  LDC.64 R4, c[0x3][0x230] ;  /* 0x00c08c00ff047b82 */ /* 0x000e620000000a00 */
[----:B------:R-:W-:Y:S02]  /*43f0*/  IADD3 R147, PT, PT, -R7, 0x40, RZ ;  /* 0x0000004007937810 */ /* 0x000fe40007ffe1ff */
[----:B------:R-:W-:Y:S02]  /*4400*/  IADD3 R149, PT, PT, -R2, 0x40, RZ ;  /* 0x0000004002957810 */ /* 0x000fe40007ffe1ff */
[----:B------:R-:W-:Y:S02]  /*4410*/  LOP3.LUT R146, R146, R151, R6, 0xfe, !PT ;  /* 0x0000009792927212 */ /* 0x000fe400078efe06 */
[C-C-:B------:R-:W-:Y:S01]  /*4420*/  SHF.R.U64 R2, R144.reuse, R147, R145.reuse ;  /* 0x0000009390027219 */ /* 0x140fe20000001291 */
[----:B------:R-:W2:Y:S01]  /*4430*/  LDC.64 R6, c[0x3][0x238] ;  /* 0x00c08e00ff067b82 */ /* 0x000ea20000000a00 */
[----:B------:R-:W-:-:S02]  /*4440*/  SHF.R.U64 R149, R144, R149, R145 ;  /* 0x0000009590957219 */ /* 0x000fc40000001291 */
[----:B0-----:R-:W-:Y:S01]  /*4450*/  IADD3 R147, PT, PT, -R8, 0x40, RZ ;  /* 0x0000004008937810 */ /* 0x001fe20007ffe1ff */
[----:B------:R-:W-:Y:S01]  /*4460*/  IMAD.U32 R2, R2, 0x10000, RZ ;  /* 0x0001000002027824 */ /* 0x000fe200078e00ff */
[C-C-:B------:R-:W-:Y:S01]  /*4470*/  SHF.R.U64 R3, R144.reuse, R3, R145.reuse ;  /* 0x0000000390037219 */ /* 0x140fe20000001291 */
[----:B------:R-:W-:Y:S01]  /*4480*/  IMAD.SHL.U32 R8, R149, 0x8000, RZ ;  /* 0x0000800095087824 */ /* 0x000fe200078e00ff */
[----:B------:R-:W-:Y:S02]  /*4490*/  SHF.R.U64 R147, R144, R147, R145 ;  /* 0x0000009390937219 */ /* 0x000fe40000001291 */
[----:B------:R-:W-:Y:S01]  /*44a0*/  LOP3.LUT R149, R2, 0x10000, RZ, 0xe2, !PT ;  /* 0x0001000002957812 */ /* 0x000fe200078ee2ff */
[----:B------:R-:W-:Y:S01]  /*44b0*/  IMAD.SHL.U32 R151, R3, 0x4000, RZ ;  /* 0x0000400003977824 */ /* 0x000fe200078e00ff */
[----:B------:R-:W-:Y:S01]  /*44c0*/  LOP3.LUT R8, R8, 0x8000, RZ, 0xe2, !PT ;  /* 0x0000800008087812 */ /* 0x000fe200078ee2ff */
[----:B------:R-:W-:Y:S01]  /*44d0*/  IMAD.SHL.U32 R147, R147, 0x2000, RZ ;  /* 0x0000200093937824 */ /* 0x000fe200078e00ff */
[----:B------:R-:W0:Y:S02]  /*44e0*/  LDC.64 R2, c[0x3][0x240] ;  /* 0x00c09000ff027b82 */ /* 0x000e240000000a00 */
[----:B------:R-:W-:-:S02]  /*44f0*/  LOP3.LUT R8, R8, R149, R146, 0xfe, !PT ;  /* 0x0000009508087212 */ /* 0x000fc400078efe92 */
[----:B------:R-:W-:Y:S02]  /*4500*/  LOP3.LUT R146, R147, 0x2000, RZ, 0xe2, !PT ;  /* 0x0000200093927812 */ /* 0x000fe400078ee2ff */
[----:B------:R-:W-:Y:S02]  /*4510*/  IADD3 R147, PT, PT, -R9, 0x40, RZ ;  /* 0x0000004009937810 */ /* 0x000fe40007ffe1ff */
[----:B-1----:R-:W-:Y:S02]  /*4520*/  IADD3 R149, PT, PT, -R4, 0x40, RZ ;  /* 0x0000004004957810 */ /* 0x002fe40007ffe1ff */
[----:B------:R-:W-:Y:S02]  /*4530*/  LOP3.LUT R151, R151, 0x4000, RZ, 0xe2, !PT ;  /* 0x0000400097977812 */ /* 0x000fe400078ee2ff */
[C-C-:B------:R-:W-:Y:S02]  /*4540*/  SHF.R.U64 R4, R144.reuse, R147, R145.reuse ;  /* 0x0000009390047219 */ /* 0x140fe40000001291 */
[----:B------:R-:W-:-:S02]  /*4550*/  SHF.R.U64 R149, R144, R149, R145 ;  /* 0x0000009590957219 */ /* 0x000fc40000001291 */
[----:B------:R-:W-:Y:S01]  /*4560*/  IADD3 R5, PT, PT, -R5, 0x40, RZ ;  /* 0x0000004005057810 */ /* 0x000fe20007ffe1ff */
[----:B------:R-:W-:Y:S01]  /*4570*/  IMAD.SHL.U32 R4, R4, 0x1000, RZ ;  /* 0x0000100004047824 */ /* 0x000fe200078e00ff */
[----:B--2---:R-:W-:Y:S01]  /*4580*/  IADD3 R147, PT, PT, -R6, 0x40, RZ ;  /* 0x0000004006937810 */ /* 0x004fe20007ffe1ff */
[----:B------:R-:W-:Y:S01]  /*4590*/  IMAD.SHL.U32 R6, R149, 0x800, RZ ;  /* 0x0000080095067824 */ /* 0x000fe200078e00ff */
[----:B------:R-:W-:Y:S02]  /*45a0*/  LOP3.LUT R146, R146, R151, R8, 0xfe, !PT ;  /* 0x0000009792927212 */ /* 0x000fe400078efe08 */
[----:B------:R-:W1:Y:S01]  /*45b0*/  LDC.64 R8, c[0x3][0x248] ;  /* 0x00c09200ff087b82 */ /* 0x000e620000000a00 */
[C-C-:B------:R-:W-:Y:S02]  /*45c0*/  SHF.R.U64 R5, R144.reuse, R5, R145.reuse ;  /* 0x0000000590057219 */ /* 0x140fe40000001291 */
[----:B------:R-:W-:Y:S02]  /*45d0*/  SHF.R.U64 R147, R144, R147, R145 ;  /* 0x0000009390937219 */ /* 0x000fe40000001291 */
[----:B------:R-:W-:Y:S01]  /*45e0*/  LOP3.LUT R149, R4, 0x1000, RZ, 0xe2, !PT ;  /* 0x0000100004957812 */ /* 0x000fe200078ee2ff */
[----:B------:R-:W-:Y:S01]  /*45f0*/  IMAD.SHL.U32 R5, R5, 0x400, RZ ;  /* 0x0000040005057824 */ /* 0x000fe200078e00ff */
[----:B------:R-:W-:Y:S01]  /*4600*/  LOP3.LUT R6, R6, 0x800, RZ, 0xe2, !PT ;  /* 0x0000080006067812 */ /* 0x000fe200078ee2ff */
[----:B------:R-:W-:Y:S01]  /*4610*/  IMAD.SHL.U32 R147, R147, 0x200, RZ ;  /* 0x0000020093937824 */ /* 0x000fe200078e00ff */
[----:B------:R-:W-:-:S02]  /*4620*/  IADD3 R7, PT, PT, -R7, 0x40, RZ ;  /* 0x0000004007077810 */ /* 0x000fc40007ffe1ff */
[----:B------:R-:W-:Y:S02]  /*4630*/  LOP3.LUT R6, R6, R149, R146, 0xfe, !PT ;  /* 0x0000009506067212 */ /* 0x000fe400078efe92 */
[----:B------:R-:W-:Y:S02]  /*4640*/  LOP3.LUT R149, R5, 0x400, RZ, 0xe2, !PT ;  /* 0x0000040005957812 */ /* 0x000fe400078ee2ff */
[----:B------:R-:W-:Y:S01]  /*4650*/  LOP3.LUT R146, R147, 0x200, RZ, 0xe2, !PT ;  /* 0x0000020093927812 */ /* 0x000fe200078ee2ff */
[----:B------:R-:W2:Y:S01]  /*4660*/  LDC.64 R4, c[0x3][0x250] ;  /* 0x00c09400ff047b82 */ /* 0x000ea20000000a00 */
[----:B0-----:R-:W-:Y:S02]  /*4670*/  IADD3 R147, PT, PT, -R2, 0x40, RZ ;  /* 0x0000004002937810 */ /* 0x001fe40007ffe1ff */
[----:B------:R-:W-:Y:S02]  /*4680*/  LOP3.LUT R146, R146, R149, R6, 0xfe, !PT ;  /* 0x0000009592927212 */ /* 0x000fe400078efe06 */
[----:B------:R-:W-:-:S02]  /*4690*/  IADD3 R149, PT, PT, -R3, 0x40, RZ ;  /* 0x0000004003957810 */ /* 0x000fc40007ffe1ff */
[C-C-:B------:R-:W-:Y:S01]  /*46a0*/  SHF.R.U64 R6, R144.reuse, R7, R145.reuse ;  /* 0x0000000790067219 */ /* 0x140fe20000001291 */
[----:B------:R-:W0:Y:S01]  /*46b0*/  LDC.64 R2, c[0x3][0x258] ;  /* 0x00c09600ff027b82 */ /* 0x000e220000000a00 */
[--C-:B------:R-:W-:Y:S02]  /*46c0*/  SHF.R.U64 R147, R144, R147, R145.reuse ;  /* 0x0000009390937219 */ /* 0x100fe40000001291 */
[----:B-1----:R-:W-:Y:S01]  /*46d0*/  IADD3 R7, PT, PT, -R8, 0x40, RZ ;  /* 0x0000004008077810 */ /* 0x002fe20007ffe1ff */
[----:B------:R-:W-:Y:S01]  /*46e0*/  IMAD.SHL.U32 R6, R6, 0x100, RZ ;  /* 0x0000010006067824 */ /* 0x000fe200078e00ff */
[C-C-:B------:R-:W-:Y:S01]  /*46f0*/  SHF.R.U64 R149, R144.reuse, R149, R145.reuse ;  /* 0x0000009590957219 */ /* 0x140fe20000001291 */
[----:B------:R-:W-:Y:S01]  /*4700*/  IMAD.SHL.U32 R8, R147, 0x80, RZ ;  /* 0x0000008093087824 */ /* 0x000fe200078e00ff */
[----:B------:R-:W-:Y:S02]  /*4710*/  SHF.R.U64 R7, R144, R7, R145 ;  /* 0x0000000790077219 */ /* 0x000fe40000001291 */
[----:B------:R-:W-:Y:S01]  /*4720*/  LOP3.LUT R147, R6, 0x100, RZ, 0xe2, !PT ;  /* 0x0000010006937812 */ /* 0x000fe200078ee2ff */
[----:B------:R-:W-:Y:S01]  /*4730*/  IMAD.SHL.U32 R149, R149, 0x40, RZ ;  /* 0x0000004095957824 */ /* 0x000fe200078e00ff */
[----:B------:R-:W-:Y:S01]  /*4740*/  LOP3.LUT R6, R8, 0x80, RZ, 0xe2, !PT ;  /* 0x0000008008067812 */ /* 0x000fe200078ee2ff */
[----:B------:R-:W-:-:S03]  /*4750*/  IMAD.SHL.U32 R8, R7, 0x20, RZ ;  /* 0x0000002007087824 */ /* 0x000fc600078e00ff */
[----:B------:R-:W-:Y:S02]  /*4760*/  LOP3.LUT R6, R6, R147, R146, 0xfe, !PT ;  /* 0x0000009306067212 */ /* 0x000fe400078efe92 */
[----:B------:R-:W-:Y:S02]  /*4770*/  LOP3.LUT R7, R149, 0x40, RZ, 0xe2, !PT ;  /* 0x0000004095077812 */ /* 0x000fe400078ee2ff */
[----:B------:R-:W-:Y:S02]  /*4780*/  IADD3 R147, PT, PT, -R9, 0x40, RZ ;  /* 0x0000004009937810 */ /* 0x000fe40007ffe1ff */
[----:B------:R-:W-:Y:S02]  /*4790*/  LOP3.LUT R146, R8, 0x20, RZ, 0xe2, !PT ;  /* 0x0000002008927812 */ /* 0x000fe400078ee2ff */
[----:B--2---:R-:W-:Y:S01]  /*47a0*/  IADD3 R149, PT, PT, -R4, 0x40, RZ ;  /* 0x0000004004957810 */ /* 0x004fe20007ffe1ff */
[----:B------:R-:W1:Y:S01]  /*47b0*/  LDC.64 R8, c[0x3][0x268] ;  /* 0x00c09a00ff087b82 */ /* 0x000e620000000a00 */
[----:B------:R-:W-:-:S02]  /*47c0*/  SHF.R.U64 R4, R144, R147, R145 ;  /* 0x0000009390047219 */ /* 0x000fc40000001291 */
[----:B------:R-:W-:Y:S02]  /*47d0*/  IADD3 R5, PT, PT, -R5, 0x40, RZ ;  /* 0x0000004005057810 */ /* 0x000fe40007ffe1ff */
[----:B------:R-:W-:Y:S01]  /*47e0*/  LOP3.LUT R146, R146, R7, R6, 0xfe, !PT ;  /* 0x0000000792927212 */ /* 0x000fe200078efe06 */
[----:B------:R-:W-:Y:S01]  /*47f0*/  IMAD.SHL.U32 R4, R4, 0x10, RZ ;  /* 0x0000001004047824 */ /* 0x000fe200078e00ff */
[--C-:B------:R-:W-:Y:S01]  /*4800*/  SHF.R.U64 R149, R144, R149, R145.reuse ;  /* 0x0000009590957219 */ /* 0x100fe20000001291 */
[----:B------:R-:W2:Y:S01]  /*4810*/  LDC.64 R6, c[0x3][0x260] ;  /* 0x00c09800ff067b82 */ /* 0x000ea20000000a00 */
[----:B0-----:R-:W-:Y:S02]  /*4820*/  IADD3 R147, PT, PT, -R2, 0x40, RZ ;  /* 0x0000004002937810 */ /* 0x001fe40007ffe1ff */
[C-C-:B------:R-:W-:Y:S01]  /*4830*/  SHF.R.U64 R5, R144.reuse, R5, R145.reuse ;  /* 0x0000000590057219 */ /* 0x140fe20000001291 */
[----:B------:R-:W-:Y:S01]  /*4840*/  IMAD.SHL.U32 R2, R149, 0x8, RZ ;  /* 0x0000000895027824 */ /* 0x000fe200078e00ff */
[----:B------:R-:W-:-:S02]  /*4850*/  SHF.R.U64 R147, R144, R147, R145 ;  /* 0x0000009390937219 */ /* 0x000fc40000001291 */
[----:B------:R-:W-:Y:S01]  /*4860*/  LOP3.LUT R149, R4, 0x10, RZ, 0xe2, !PT ;  /* 0x0000001004957812 */ /* 0x000fe200078ee2ff */
[----:B------:R-:W-:Y:S01]  /*4870*/  IMAD.SHL.U32 R5, R5, 0x4, RZ ;  /* 0x0000000405057824 */ /* 0x000fe200078e00ff */
[----:B------:R-:W-:Y:S01]  /*4880*/  LOP3.LUT R2, R2, 0x8, RZ, 0xe2, !PT ;  /* 0x0000000802027812 */ /* 0x000fe200078ee2ff */
[----:B------:R-:W-:-:S03]  /*4890*/  IMAD.SHL.U32 R147, R147, 0x2, RZ ;  /* 0x0000000293937824 */ /* 0x000fc600078e00ff */
[----:B------:R-:W-:Y:S02]  /*48a0*/  LOP3.LUT R5, R5, 0x4, RZ, 0xe2, !PT ;  /* 0x0000000405057812 */ /* 0x000fe400078ee2ff */
[----:B------:R-:W-:Y:S02]  /*48b0*/  LOP3.LUT R2, R2, R149, R146, 0xfe, !PT ;  /* 0x0000009502027212 */ /* 0x000fe400078efe92 */
[----:B------:R-:W-:Y:S02]  /*48c0*/  LOP3.LUT R148, R147, 0x2, RZ, 0xe2, !PT ;  /* 0x0000000293947812 */ /* 0x000fe400078ee2ff */
[----:B------:R-:W-:Y:S02]  /*48d0*/  IADD3 R147, PT, PT, -R3, 0x40, RZ ;  /* 0x0000004003937810 */ /* 0x000fe40007ffe1ff */
[----:B------:R-:W-:Y:S02]  /*48e0*/  LOP3.LUT R148, R148, R5, R2, 0xfe, !PT ;  /* 0x0000000594947212 */ /* 0x000fe400078efe02 */
[----:B------:R-:W0:Y:S01]  /*48f0*/  LDC.64 R4, c[0x3][0x270] ;  /* 0x00c09c00ff047b82 */ /* 0x000e220000000a00 */
[----:B--2---:R-:W-:-:S02]  /*4900*/  IADD3 R149, PT, PT, -R6, 0x40, RZ ;  /* 0x0000004006957810 */ /* 0x004fc40007ffe1ff */
[----:B------:R-:W-:Y:S02]  /*4910*/  IADD3 R7, PT, PT, -R7, 0x40, RZ ;  /* 0x0000004007077810 */ /* 0x000fe40007ffe1ff */
[----:B-1----:R-:W-:Y:S02]  /*4920*/  IADD3 R151, PT, PT, -R8, 0x40, RZ ;  /* 0x0000004008977810 */ /* 0x002fe40007ffe1ff */
[C-C-:B------:R-:W-:Y:S01]  /*4930*/  SHF.R.U64 R6, R144.reuse, R149, R145.reuse ;  /* 0x0000009590067219 */ /* 0x140fe20000001291 */
[----:B------:R-:W1:Y:S01]  /*4940*/  LDC.64 R2, c[0x3][0x278] ;  /* 0x00c09e00ff027b82 */ /* 0x000e620000000a00 */
[C-C-:B------:R-:W-:Y:S02]  /*4950*/  SHF.R.U64 R7, R144.reuse, R7, R145.reuse ;  /* 0x0000000790077219 */ /* 0x140fe40000001291 */
[C-C-:B------:R-:W-:Y:S02]  /*4960*/  SHF.R.U64 R146, R144.reuse, R151, R145.reuse ;  /* 0x0000009790927219 */ /* 0x140fe40000001291 */
[----:B------:R-:W-:-:S02]  /*4970*/  SHF.R.U64 R147, R144, R147, R145 ;  /* 0x0000009390937219 */ /* 0x000fc40000001291 */
[----:B------:R-:W-:Y:S02]  /*4980*/  LOP3.LUT R6, R6, 0x1, RZ, 0xc0, !PT ;  /* 0x0000000106067812 */ /* 0x000fe400078ec0ff */
[----:B------:R-:W-:Y:S02]  /*4990*/  LOP3.LUT R7, R7, 0x1, RZ, 0xc0, !PT ;  /* 0x0000000107077812 */ /* 0x000fe400078ec0ff */
[----:B------:R-:W-:Y:S02]  /*49a0*/  LOP3.LUT R146, R146, 0x1, RZ, 0xc0, !PT ;  /* 0x0000000192927812 */ /* 0x000fe400078ec0ff */
[----:B------:R-:W-:Y:S02]  /*49b0*/  LOP3.LUT R148, R148, 0x1, R147, 0xf8, !PT ;  /* 0x0000000194947812 */ /* 0x000fe400078ef893 */
[C---:B------:R-:W-:Y:S01]  /*49c0*/  SHF.L.U64.HI R147, R6.reuse, 0x1f, RZ ;  /* 0x0000001f06937819 */ /* 0x040fe200000102ff */
[----:B------:R-:W-:Y:S01]  /*49d0*/  IMAD.U32 R6, R6, -0x80000000, RZ ;  /* 0x8000000006067824 */ /* 0x000fe200078e00ff */
[C---:B------:R-:W-:Y:S01]  /*49e0*/  SHF.L.U64.HI R8, R7.reuse, 0x1e, RZ ;  /* 0x0000001e07087819 */ /* 0x040fe200000102ff */
[----:B------:R-:W-:Y:S01]  /*49f0*/  IMAD.SHL.U32 R7, R7, 0x40000000, RZ ;  /* 0x4000000007077824 */ /* 0x000fe200078e00ff */
[----:B------:R-:W-:Y:S01]  /*4a00*/  IADD3 R9, PT, PT, -R9, 0x40, RZ ;  /* 0x0000004009097810 */ /* 0x000fe20007ffe1ff */
[----:B------:R-:W-:Y:S01]  /*4a10*/  IMAD.SHL.U32 R150, R146, 0x20000000, RZ ;  /* 0x2000000092967824 */ /* 0x000fe200078e00ff */
[----:B------:R-:W-:-:S02]  /*4a20*/  LOP3.LUT R8, R8, R147, R148, 0xfe, !PT ;  /* 0x0000009308087212 */ /* 0x000fc400078efe94 */
[----:B0-----:R-:W-:Y:S02]  /*4a30*/  IADD3 R147, PT, PT, -R4, 0x40, RZ ;  /* 0x0000004004937810 */ /* 0x001fe40007ffe1ff */
[----:B------:R-:W-:Y:S02]  /*4a40*/  LOP3.LUT R150, R150, R7, R6, 0xfe, !PT ;  /* 0x0000000796967212 */ /* 0x000fe400078efe06 */
[----:B------:R-:W0:Y:S01]  /*4a50*/  LDC.64 R6, c[0x3][0x280] ;  /* 0x00c0a000ff067b82 */ /* 0x000e220000000a00 */
[----:B------:R-:W-:Y:S02]  /*4a60*/  IADD3 R149, PT, PT, -R5, 0x40, RZ ;  /* 0x0000004005957810 */ /* 0x000fe40007ffe1ff */
[C-C-:B------:R-:W-:Y:S02]  /*4a70*/  SHF.R.U64 R151, R144.reuse, R9, R145.reuse ;  /* 0x0000000990977219 */ /* 0x140fe40000001291 */
[--C-:B------:R-:W-:Y:S02]  /*4a80*/  SHF.R.U64 R148, R144, R147, R145.reuse ;  /* 0x0000009390947219 */ /* 0x100fe40000001291 */
[----:B-1----:R-:W-:Y:S01]  /*4a90*/  IADD3 R9, PT, PT, -R2, 0x40, RZ ;  /* 0x0000004002097810 */ /* 0x002fe20007ffe1ff */
[----:B------:R-:W1:Y:S01]  /*4aa0*/  LDC.64 R4, c[0x3][0x288] ;  /* 0x00c0a200ff047b82 */ /* 0x000e620000000a00 */
[----:B------:R-:W-:-:S02]  /*4ab0*/  SHF.R.U64 R147, R144, R149, R145 ;  /* 0x0000009590937219 */ /* 0x000fc40000001291 */
[----:B------:R-:W-:Y:S02]  /*4ac0*/  LOP3.LUT R151, R151, 0x1, RZ, 0xc0, !PT ;  /* 0x0000000197977812 */ /* 0x000fe400078ec0ff */
[----:B------:R-:W-:Y:S02]  /*4ad0*/  LOP3.LUT R149, R148, 0x1, RZ, 0xc0, !PT ;  /* 0x0000000194957812 */ /* 0x000fe400078ec0ff */
[----:B------:R-:W-:Y:S02]  /*4ae0*/  SHF.R.U64 R9, R144, R9, R145 ;  /* 0x0000000990097219 */ /* 0x000fe40000001291 */
[C---:B------:R-:W-:Y:S01]  /*4af0*/  SHF.L.U64.HI R153, R151.reuse, 0x1c, RZ ;  /* 0x0000001c97997819 */ /* 0x040fe200000102ff */
[----:B------:R-:W-:Y:S01]  /*4b00*/  IMAD.SHL.U32 R151, R151, 0x10000000, RZ ;  /* 0x1000000097977824 */ /* 0x000fe200078e00ff */
[----:B------:R-:W-:Y:S01]  /*4b10*/  SHF.L.U64.HI R146, R146, 0x1d, RZ ;  /* 0x0000001d92927819 */ /* 0x000fe200000102ff */
[----:B------:R-:W-:Y:S01]  /*4b20*/  IMAD.SHL.U32 R2, R149, 0x8000000, RZ ;  /* 0x0800000095027824 */ /* 0x000fe200078e00ff */
[----:B------:R-:W-:-:S02]  /*4b30*/  LOP3.LUT R147, R147, 0x1, RZ, 0xc0, !PT ;  /* 0x0000000193937812 */ /* 0x000fc400078ec0ff */
[----:B------:R-:W-:Y:S02]  /*4b40*/  LOP3.LUT R9, R9, 0x1, RZ, 0xc0, !PT ;  /* 0x0000000109097812 */ /* 0x000fe400078ec0ff */
[----:B------:R-:W-:Y:S02]  /*4b50*/  LOP3.LUT R146, R153, R146, R8, 0xfe, !PT ;  /* 0x0000009299927212 */ /* 0x000fe400078efe08 */
[----:B------:R-:W-:Y:S01]  /*4b60*/  LOP3.LUT R2, R2, R151, R150, 0xfe, !PT ;  /* 0x0000009702027212 */ /* 0x000fe200078efe96 */
[----:B------:R-:W-:Y:S01]  /*4b70*/  IMAD.SHL.U32 R150, R9, 0x2000000, RZ ;  /* 0x0200000009967824 */ /* 0x000fe200078e00ff */
[C---:B------:R-:W-:Y:S01]  /*4b80*/  SHF.L.U64.HI R8, R147.reuse, 0x1a, RZ ;  /* 0x0000001a93087819 */ /* 0x040fe200000102ff */
[----:B------:R-:W-:Y:S01]  /*4b90*/  IMAD.SHL.U32 R147, R147, 0x4000000, RZ ;  /* 0x0400000093937824 */ /* 0x000fe200078e00ff */
[----:B------:R-:W-:Y:S02]  /*4ba0*/  SHF.L.U64.HI R149, R149, 0x1b, RZ ;  /* 0x0000001b95957819 */ /* 0x000fe400000102ff */
[----:B------:R-:W-:-:S02]  /*4bb0*/  IADD3 R3, PT, PT, -R3, 0x40, RZ ;  /* 0x0000004003037810 */ /* 0x000fc40007ffe1ff */
[----:B------:R-:W-:Y:S02]  /*4bc0*/  LOP3.LUT R150, R150, R147, R2, 0xfe, !PT ;  /* 0x0000009396967212 */ /* 0x000fe400078efe02 */
[----:B0-----:R-:W-:Y:S02]  /*4bd0*/  IADD3 R147, PT, PT, -R6, 0x40, RZ ;  /* 0x0000004006937810 */ /* 0x001fe40007ffe1ff */
[----:B------:R-:W-:Y:S02]  /*4be0*/  LOP3.LUT R8, R8, R149, R146, 0xfe, !PT ;  /* 0x0000009508087212 */ /* 0x000fe400078efe92 */
[----:B------:R-:W-:Y:S02]  /*4bf0*/  IADD3 R149, PT, PT, -R7, 0x40, RZ ;  /* 0x0000004007957810 */ /* 0x000fe40007ffe1ff */
[----:B------:R-:W0:Y:S01]  /*4c00*/  LDC.64 R6, c[0x3][0x290] ;  /* 0x00c0a400ff067b82 */ /* 0x000e220000000a00 */
[C-C-:B------:R-:W-:Y:S02]  /*4c10*/  SHF.R.U64 R151, R144.reuse, R3, R145.reuse ;  /* 0x0000000390977219 */ /* 0x140fe40000001291 */
[----:B------:R-:W-:-:S02]  /*4c20*/  SHF.R.U64 R146, R144, R147, R145 ;  /* 0x0000009390927219 */ /* 0x000fc40000001291 */
[----:B-1----:R-:W-:Y:S02]  /*4c30*/  IADD3 R147, PT, PT, -R4, 0x40, RZ ;  /* 0x0000004004937810 */ /* 0x002fe40007ffe1ff */
[----:B------:R-:W-:Y:S01]  /*4c40*/  LOP3.LUT R151, R151, 0x1, RZ, 0xc0, !PT ;  /* 0x0000000197977812 */ /* 0x000fe200078ec0ff */
[----:B------:R-:W1:Y:S01]  /*4c50*/  LDC.64 R2, c[0x3][0x298] ;  /* 0x00c0a600ff027b82 */ /* 0x000e620000000a00 */
[----:B------:R-:W-:Y:S02]  /*4c60*/  LOP3.LUT R146, R146, 0x1, RZ, 0xc0, !PT ;  /* 0x0000000192927812 */ /* 0x000fe400078ec0ff */
[----:B------:R-:W-:Y:S02]  /*4c70*/  SHF.L.U64.HI R148, R9, 0x19, RZ ;  /* 0x0000001909947819 */ /* 0x000fe400000102ff */
[--C-:B------:R-:W-:Y:S01]  /*4c80*/  SHF.R.U64 R149, R144, R149, R145.reuse ;  /* 0x0000009590957219 */ /* 0x100fe20000001291 */
[----:B------:R-:W-:Y:S01]  /*4c90*/  IMAD.SHL.U32 R4, R146, 0x800000, RZ ;  /* 0x0080000092047824 */ /* 0x000fe200078e00ff */
[----:B------:R-:W-:-:S02]  /*4ca0*/  SHF.R.U64 R9, R144, R147, R145 ;  /* 0x0000009390097219 */ /* 0x000fc40000001291 */
[C---:B------:R-:W-:Y:S01]  /*4cb0*/  SHF.L.U64.HI R153, R151.reuse, 0x18, RZ ;  /* 0x0000001897997819 */ /* 0x040fe200000102ff */
[----:B------:R-:W-:Y:S01]  /*4cc0*/  IMAD.SHL.U32 R151, R151, 0x1000000, RZ ;  /* 0x0100000097977824 */ /* 0x000fe200078e00ff */
[----:B------:R-:W-:Y:S02]  /*4cd0*/  LOP3.LUT R147, R149, 0x1, RZ, 0xc0, !PT ;  /* 0x0000000195937812 */ /* 0x000fe400078ec0ff */
[----:B------:R-:W-:Y:S02]  /*4ce0*/  LOP3.LUT R9, R9, 0x1, RZ, 0xc0, !PT ;  /* 0x0000000109097812 */ /* 0x000fe400078ec0ff */
[----:B------:R-:W-:Y:S02]  /*4cf0*/  LOP3.LUT R148, R153, R148, R8, 0xfe, !PT ;  /* 0x0000009499947212 */ /* 0x000fe400078efe08 */
[----:B------:R-:W-:Y:S01]  /*4d00*/  LOP3.LUT R4, R4, R151, R150, 0xfe, !PT ;  /* 0x0000009704047212 */ /* 0x000fe200078efe96 */
[----:B------:R-:W-:Y:S01]  /*4d10*/  IMAD.SHL.U32 R150, R9, 0x200000, RZ ;  /* 0x0020000009967824 */ /* 0x000fe200078e00ff */
[C---:B------:R-:W-:Y:S01]  /*4d20*/  SHF.L.U64.HI R8, R147.reuse, 0x16, RZ ;  /* 0x0000001693087819 */ /* 0x040fe200000102ff */
[----:B------:R-:W-:Y:S01]  /*4d30*/  IMAD.SHL.U32 R147, R147, 0x400000, RZ ;  /* 0x0040000093937824 */ /* 0x000fe200078e00ff */
[----:B------:R-:W-:-:S02]  /*4d40*/  SHF.L.U64.HI R149, R146, 0x17, RZ ;  /* 0x0000001792957819 */ /* 0x000fc400000102ff */
[----:B0-----:R-:W-:Y:S02]  /*4d50*/  IADD3 R151, PT, PT, -R7, 0x40, RZ ;  /* 0x0000004007977810 */ /* 0x001fe40007ffe1ff */
[----:B------:R-:W-:Y:S02]  /*4d60*/  LOP3.LUT R150, R150, R147, R4, 0xfe, !PT ;  /* 0x0000009396967212 */ /* 0x000fe400078efe04 */
[----:B------:R-:W-:Y:S02]  /*4d70*/  IADD3 R147, PT, PT, -R5, 0x40, RZ ;  /* 0x0000004005937810 */ /* 0x000fe40007ffe1ff */
[----:B------:R-:W-:Y:S01]  /*4d80*/  LOP3.LUT R8, R8, R149, R148, 0xfe, !PT ;  /* 0x0000009508087212 */ /* 0x000fe200078efe94 */
[----:B------:R-:W0:Y:S01]  /*4d90*/  LDC.64 R4, c[0x3][0x2a0] ;  /* 0x00c0a800ff047b82 */ /* 0x000e220000000a00 */
[----:B------:R-:W-:Y:S02]  /*4da0*/  IADD3 R149, PT, PT, -R6, 0x40, RZ ;  /* 0x0000004006957810 */ /* 0x000fe40007ffe1ff */
[----:B------:R-:W-:-:S02]  /*4db0*/  SHF.R.U64 R148, R144, R147, R145 ;  /* 0x0000009390947219 */ /* 0x000fc40000001291 */
[--C-:B------:R-:W-:Y:S02]  /*4dc0*/  SHF.R.U64 R146, R144, R149, R145.reuse ;  /* 0x0000009590927219 */ /* 0x100fe40000001291 */
[----:B------:R-:W-:Y:S01]  /*4dd0*/  LOP3.LUT R149, R148, 0x1, RZ, 0xc0, !PT ;  /* 0x0000000194957812 */ /* 0x000fe200078ec0ff */
[----:B------:R-:W2:Y:S01]  /*4de0*/  LDC.64 R6, c[0x3][0x2a8] ;  /* 0x00c0aa00ff067b82 */ /* 0x000ea20000000a00 */
[----:B-1----:R-:W-:Y:S02]  /*4df0*/  IADD3 R147, PT, PT, -R2, 0x40, RZ ;  /* 0x0000004002937810 */ /* 0x002fe40007ffe1ff */
[----:B------:R-:W-:Y:S02]  /*4e00*/  SHF.L.U64.HI R148, R9, 0x15, RZ ;  /* 0x0000001509947819 */ /* 0x000fe400000102ff */
[----:B------:R-:W-:Y:S02]  /*4e10*/  LOP3.LUT R146, R146, 0x1, RZ, 0xc0, !PT ;  /* 0x0000000192927812 */ /* 0x000fe400078ec0ff */
[C---:B------:R-:W-:Y:S01]  /*4e20*/  SHF.L.U64.HI R9, R149.reuse, 0x14, RZ ;  /* 0x0000001495097819 */ /* 0x040fe200000102ff */
[----:B------:R-:W-:Y:S01]  /*4e30*/  IMAD.SHL.U32 R149, R149, 0x100000, RZ ;  /* 0x0010000095957824 */ /* 0x000fe200078e00ff */
[--C-:B------:R-:W-:Y:S01]  /*4e40*/  SHF.R.U64 R151, R144, R151, R145.reuse ;  /* 0x0000009790977219 */ /* 0x100fe20000001291 */
[----:B------:R-:W-:Y:S01]  /*4e50*/  IMAD.SHL.U32 R2, R146, 0x80000, RZ ;  /* 0x0008000092027824 */ /* 0x000fe200078e00ff */
[----:B------:R-:W-:-:S02]  /*4e60*/  SHF.R.U64 R147, R144, R147, R145 ;  /* 0x0000009390937219 */ /* 0x000fc40000001291 */
[----:B------:R-:W-:Y:S02]  /*4e70*/  LOP3.LUT R8, R9, R148, R8, 0xfe, !PT ;  /* 0x0000009409087212 */ /* 0x000fe400078efe08 */
[----:B------:R-:W-:Y:S02]  /*4e80*/  LOP3.LUT R9, R151, 0x1, RZ, 0xc0, !PT ;  /* 0x0000000197097812 */ /* 0x000fe400078ec0ff */
[----:B------:R-:W-:Y:S02]  /*4e90*/  LOP3.LUT R151, R147, 0x1, RZ, 0xc0, !PT ;  /* 0x0000000193977812 */ /* 0x000fe400078ec0ff */
[----:B------:R-:W-:Y:S02]  /*4ea0*/  LOP3.LUT R2, R2, R149, R150, 0xfe, !PT ;  /* 0x0000009502027212 */ /* 0x000fe400078efe96 */
[C---:B------:R-:W-:Y:S01]  /*4eb0*/  SHF.L.U64.HI R152, R9.reuse, 0x12, RZ ;  /* 0x0000001209987819 */ /* 0x040fe200000102ff */
[----:B------:R-:W-:Y:S01]  /*4ec0*/  IMAD.SHL.U32 R9, R9, 0x40000, RZ ;  /* 0x0004000009097824 */ /* 0x000fe200078e00ff */
[----:B------:R-:W-:Y:S01]  /*4ed0*/  IADD3 R3, PT, PT, -R3, 0x40, RZ ;  /* 0x0000004003037810 */ /* 0x000fe20007ffe1ff */
[----:B------:R-:W-:Y:S01]  /*4ee0*/  IMAD.SHL.U32 R150, R151, 0x20000, RZ ;  /* 0x0002000097967824 */ /* 0x000fe200078e00ff */
[----:B------:R-:W-:-:S02]  /*4ef0*/  SHF.L.U64.HI R147, R146, 0x13, RZ ;  /* 0x0000001392937819 */ /* 0x000fc400000102ff */
[--C-:B------:R-:W-:Y:S02]  /*4f00*/  SHF.R.U64 R149, R144, R3, R145.reuse ;  /* 0x0000000390957219 */ /* 0x100fe40000001291 */
[----:B------:R-:W-:Y:S02]  /*4f10*/  LOP3.LUT R150, R150, R9, R2, 0xfe, !PT ;  /* 0x0000000996967212 */ /* 0x000fe400078efe02 */
[----:B0-----:R-:W-:Y:S01]  /*4f20*/  IADD3 R9, PT, PT, -R4, 0x40, RZ ;  /* 0x0000004004097810 */ /* 0x001fe20007ffe1ff */
[----:B------:R-:W0:Y:S01]  /*4f30*/  LDC.64 R2, c[0x3][0x2b0] ;  /* 0x00c0ac00ff027b82 */ /* 0x000e220000000a00 */
[----:B------:R-:W-:Y:S02]  /*4f40*/  LOP3.LUT R152, R152, R147, R8, 0xfe, !PT ;  /* 0x0000009398987212 */ /* 0x000fe400078efe08 */
[----:B------:R-:W-:Y:S02]  /*4f50*/  IADD3 R147, PT, PT, -R5, 0x40, RZ ;  /* 0x0000004005937810 */ /* 0x000fe40007ffe1ff */
[----:B------:R-:W-:-:S02]  /*4f60*/  SHF.R.U64 R8, R144, R9, R145 ;  /* 0x0000000990087219 */ /* 0x000fc40000001291 */
[----:B------:R-:W-:Y:S01]  /*4f70*/  LOP3.LUT R149, R149, 0x1, RZ, 0xc0, !PT ;  /* 0x0000000195957812 */ /* 0x000fe200078ec0ff */
[----:B------:R-:W1:Y:S01]  /*4f80*/  LDC.64 R4, c[0x3][0x2b8] ;  /* 0x00c0ae00ff047b82 */ /* 0x000e620000000a00 */
[----:B--2---:R-:W-:Y:S02]  /*4f90*/  IADD3 R9, PT, PT, -R6, 0x40, RZ ;  /* 0x0000004006097810 */ /* 0x004fe40007ffe1ff */
[----:B------:R-:W-:Y:S02]  /*4fa0*/  SHF.L.U64.HI R151, R151, 0x11, RZ ;  /* 0x0000001197977819 */ /* 0x000fe400000102ff */
[C---:B------:R-:W-:Y:S01]  /*4fb0*/  SHF.L.U64.HI R148, R149.reuse, 0x10, RZ ;  /* 0x0000001095947819 */ /* 0x040fe200000102ff */
[----:B------:R-:W-:Y:S01]  /*4fc0*/  IMAD.U32 R149, R149, 0x10000, RZ ;  /* 0x0001000095957824 */ /* 0x000fe200078e00ff */
[----:B------:R-:W-:Y:S02]  /*4fd0*/  LOP3.LUT R8, R8, 0x1, RZ, 0xc0, !PT ;  /* 0x0000000108087812 */ /* 0x000fe400078ec0ff */
[----:B------:R-:W-:-:S02]  /*4fe0*/  SHF.R.U64 R6, R144, R147, R145 ;  /* 0x0000009390067219 */ /* 0x000fc40000001291 */
[----:B------:R-:W-:Y:S01]  /*4ff0*/  SHF.R.U64 R9, R144, R9, R145 ;  /* 0x0000000990097219 */ /* 0x000fe20000001291 */
[----:B------:R-:W-:Y:S01]  /*5000*/  IMAD.SHL.U32 R146, R8, 0x8000, RZ ;  /* 0x0000800008927824 */ /* 0x000fe200078e00ff */
[----:B------:R-:W-:Y:S02]  /*5010*/  LOP3.LUT R148, R148, R151, R152, 0xfe, !PT ;  /* 0x0000009794947212 */ /* 0x000fe400078efe98 */
[----:B------:R-:W-:Y:S02]  /*5020*/  LOP3.LUT R6, R6, 0x1, RZ, 0xc0, !PT ;  /* 0x0000000106067812 */ /* 0x000fe400078ec0ff */
[----:B------:R-:W-:Y:S02]  /*5030*/  LOP3.LUT R151, R9, 0x1, RZ, 0xc0, !PT ;  /* 0x0000000109977812 */ /* 0x000fe400078ec0ff */
[----:B------:R-:W-:Y:S01]  /*5040*/  IADD3 R7, PT, PT, -R7, 0x40, RZ ;  /* 0x0000004007077810 */ /* 0x000fe20007ffe1ff */
[----:B------:R-:W-:Y:S01]  /*5050*/  IMAD.SHL.U32 R9, R6, 0x4000, RZ ;  /* 0x0000400006097824 */ /* 0x000fe200078e00ff */
[----:B------:R-:W-:Y:S01]  /*5060*/  SHF.L.U64.HI R147, R8, 0xf, RZ ;  /* 0x0000000f08937819 */ /* 0x000fe200000102ff */
[----:B------:R-:W-:Y:S01]  /*5070*/  IMAD.SHL.U32 R8, R151, 0x2000, RZ ;  /* 0x0000200097087824 */ /* 0x000fe200078e00ff */
[----:B------:R-:W-:-:S02]  /*5080*/  LOP3.LUT R146, R146, R149, R150, 0xfe, !PT ;  /* 0x0000009592927212 */ /* 0x000fc400078efe96 */
[----:B------:R-:W-:Y:S02]  /*5090*/  SHF.L.U64.HI R152, R6, 0xe, RZ ;  /* 0x0000000e06987819 */ /* 0x000fe400000102ff */
[----:B------:R-:W-:Y:S02]  /*50a0*/  SHF.R.U64 R149, R144, R7, R145 ;  /* 0x0000000790957219 */ /* 0x000fe40000001291 */
[----:B------:R-:W2:Y:S01]  /*50b0*/  LDC.64 R6, c[0x3][0x2c0] ;  /* 0x00c0b000ff067b82 */ /* 0x000ea20000000a00 */
[----:B------:R-:W-:Y:S02]  /*50c0*/  LOP3.LUT R8, R8, R9, R146, 0xfe, !PT ;  /* 0x0000000908087212 */ /* 0x000fe400078efe92 */
[----:B0-----:R-:W-:Y:S02]  /*50d0*/  IADD3 R9, PT, PT, -R2, 0x40, RZ ;  /* 0x0000004002097810 */ /* 0x001fe40007ffe1ff */
[----:B------:R-:W-:Y:S02]  /*50e0*/  LOP3.LUT R152, R152, R147, R148, 0xfe, !PT ;  /* 0x0000009398987212 */ /* 0x000fe400078efe94 */
[----:B------:R-:W-:-:S02]  /*50f0*/  IADD3 R147, PT, PT, -R3, 0x40, RZ ;  /* 0x0000004003937810 */ /* 0x000fc40007ffe1ff */
[--C-:B------:R-:W-:Y:S01]  /*5100*/  SHF.R.U64 R148, R144, R9, R145.reuse ;  /* 0x0000000990947219 */ /* 0x100fe20000001291 */
[----:B------:R-:W0:Y:S01]  /*5110*/  LDC.64 R2, c[0x3][0x2c8] ;  /* 0x00c0b200ff027b82 */ /* 0x000e220000000a00 */
[----:B-1----:R-:W-:Y:S02]  /*5120*/  IADD3 R9, PT, PT, -R4, 0x40, RZ ;  /* 0x0000004004097810 */ /* 0x002fe40007ffe1ff */
[----:B------:R-:W-:Y:S02]  /*5130*/  LOP3.LUT R149, R149, 0x1, RZ, 0xc0, !PT ;  /* 0x0000000195957812 */ /* 0x000fe400078ec0ff */
[--C-:B------:R-:W-:Y:S02]  /*5140*/  SHF.R.U64 R146, R144, R147, R145.reuse ;  /* 0x0000009390927219 */ /* 0x100fe40000001291 */
[----:B------:R-:W-:Y:S01]  /*5150*/  LOP3.LUT R147, R148, 0x1, RZ, 0xc0, !PT ;  /* 0x0000000194937812 */ /* 0x000fe200078ec0ff */
[----:B------:R-:W-:Y:S01]  /*5160*/  IMAD.SHL.U32 R148, R149, 0x1000, RZ ;  /* 0x0000100095947824 */ /* 0x000fe200078e00ff */
[----:B------:R-:W-:-:S02]  /*5170*/  SHF.R.U64 R9, R144, R9, R145 ;  /* 0x0000000990097219 */ /* 0x000fc40000001291 */
[----:B------:R-:W-:Y:S02]  /*5180*/  SHF.L.U64.HI R151, R151, 0xd, RZ ;  /* 0x0000000d97977819 */ /* 0x000fe400000102ff */
[----:B------:R-:W-:Y:S02]  /*5190*/  SHF.L.U64.HI R150, R149, 0xc, RZ ;  /* 0x0000000c95967819 */ /* 0x000fe400000102ff */
[----:B------:R-:W-:Y:S02]  /*51a0*/  LOP3.LUT R146, R146, 0x1, RZ, 0xc0, !PT ;  /* 0x0000000192927812 */ /* 0x000fe400078ec0ff */
[C---:B------:R-:W-:Y:S01]  /*51b0*/  SHF.L.U64.HI R149, R147.reuse, 0xb, RZ ;  /* 0x0000000b93957819 */ /* 0x040fe200000102ff */
[----:B------:R-:W-:Y:S01]  /*51c0*/  IMAD.SHL.U32 R147, R147, 0x800, RZ ;  /* 0x0000080093937824 */ /* 0x000fe200078e00ff */
[----:B------:R-:W-:Y:S02]  /*51d0*/  LOP3.LUT R9, R9, 0x1, RZ, 0xc0, !PT ;  /* 0x0000000109097812 */ /* 0x000fe400078ec0ff */
[----:B------:R-:W-:-:S02]  /*51e0*/  LOP3.LUT R150, R150, R151, R152, 0xfe, !PT ;  /* 0x0000009796967212 */ /* 0x000fc400078efe98 */
[C---:B------:R-:W-:Y:S01]  /*51f0*/  SHF.L.U64.HI R4, R146.reuse, 0xa, RZ ;  /* 0x0000000a92047819 */ /* 0x040fe200000102ff */
[----:B------:R-:W-:Y:S01]  /*5200*/  IMAD.SHL.U32 R146, R146, 0x400, RZ ;  /* 0x0000040092927824 */ /* 0x000fe200078e00ff */
[----:B------:R-:W-:Y:S01]  /*5210*/  LOP3.LUT R148, R147, R148, R8, 0xfe, !PT ;  /* 0x0000009493947212 */ /* 0x000fe200078efe08 */
[----:B------:R-:W-:Y:S01]  /*5220*/  IMAD.SHL.U32 R151, R9, 0x200, RZ ;  /* 0x0000020009977824 */ /* 0x000fe200078e00ff */
[----:B------:R-:W-:Y:S02]  /*5230*/  LOP3.LUT R8, R4, R149, R150, 0xfe, !PT ;  /* 0x0000009504087212 */ /* 0x000fe400078efe96 */
[----:B------:R-:W-:Y:S02]  /*5240*/  IADD3 R149, PT, PT, -R5, 0x40, RZ ;  /* 0x0000004005957810 */ /* 0x000fe40007ffe1ff */
[----:B--2---:R-:W-:Y:S01]  /*5250*/  IADD3 R147, PT, PT, -R6, 0x40, RZ ;  /* 0x0000004006937810 */ /* 0x004fe20007ffe1ff */
[----:B------:R-:W1:Y:S01]  /*5260*/  LDC.64 R4, c[0x3][0x2d0] ;  /* 0x00c0b400ff047b82 */ /* 0x000e620000000a00 */
[----:B------:R-:W-:-:S02]  /*5270*/  LOP3.LUT R151, R151, R146, R148, 0xfe, !PT ;  /* 0x0000009297977212 */ /* 0x000fc400078efe94 */
[C-C-:B------:R-:W-:Y:S02]  /*5280*/  SHF.R.U64 R146, R144.reuse, R149, R145.reuse ;  /* 0x0000009590927219 */ /* 0x140fe40000001291 */
[----:B------:R-:W-:Y:S02]  /*5290*/  SHF.R.U64 R150, R144, R147, R145 ;  /* 0x0000009390967219 */ /* 0x000fe40000001291 */
[----:B------:R-:W-:Y:S02]  /*52a0*/  IADD3 R149, PT, PT, -R7, 0x40, RZ ;  /* 0x0000004007957810 */ /* 0x000fe40007ffe1ff */
[----:B------:R-:W-:Y:S01]  /*52b0*/  LOP3.LUT R146, R146, 0x1, RZ, 0xc0, !PT ;  /* 0x0000000192927812 */ /* 0x000fe200078ec0ff */
[----:B------:R-:W2:Y:S01]  /*52c0*/  LDC.64 R6, c[0x3][0x2d8] ;  /* 0x00c0b600ff067b82 */ /* 0x000ea20000000a00 */
[----:B------:R-:W-:Y:S02]  /*52d0*/  LOP3.LUT R150, R150, 0x1, RZ, 0xc0, !PT ;  /* 0x0000000196967812 */ /* 0x000fe400078ec0ff */
[----:B0-----:R-:W-:Y:S01]  /*52e0*/  IADD3 R147, PT, PT, -R2, 0x40, RZ ;  /* 0x0000004002937810 */ /* 0x001fe20007ffe1ff */
[----:B------:R-:W-:Y:S01]  /*52f0*/  IMAD.SHL.U32 R2, R146, 0x100, RZ ;  /* 0x0000010092027824 */ /* 0x000fe200078e00ff */
[----:B------:R-:W-:-:S02]  /*5300*/  SHF.L.U64.HI R148, R9, 0x9, RZ ;  /* 0x0000000909947819 */ /* 0x000fc400000102ff */
[----:B------:R-:W-:Y:S01]  /*5310*/  SHF.L.U64.HI R9, R146, 0x8, RZ ;  /* 0x0000000892097819 */ /* 0x000fe200000102ff */
[----:B------:R-:W-:Y:S01]  /*5320*/  IMAD.SHL.U32 R146, R150, 0x80, RZ ;  /* 0x0000008096927824 */ /* 0x000fe200078e00ff */
[C-C-:B------:R-:W-:Y:S02]  /*5330*/  SHF.R.U64 R149, R144.reuse, R149, R145.reuse ;  /* 0x0000009590957219 */ /* 0x140fe40000001291 */
[----:B------:R-:W-:Y:S02]  /*5340*/  SHF.R.U64 R147, R144, R147, R145 ;  /* 0x0000009390937219 */ /* 0x000fe40000001291 */
[----:B------:R-:W-:Y:S02]  /*5350*/  LOP3.LUT R8, R9, R148, R8, 0xfe, !PT ;  /* 0x0000009409087212 */ /* 0x000fe400078efe08 */
[----:B------:R-:W-:Y:S02]  /*5360*/  LOP3.LUT R148, R146, R2, R151, 0xfe, !PT ;  /* 0x0000000292947212 */ /* 0x000fe400078efe97 */
[----:B------:R-:W-:-:S02]  /*5370*/  LOP3.LUT R2, R149, 0x1, RZ, 0xc0, !PT ;  /* 0x0000000195027812 */ /* 0x000fc400078ec0ff */
[----:B------:R-:W-:Y:S02]  /*5380*/  LOP3.LUT R149, R147, 0x1, RZ, 0xc0, !PT ;  /* 0x0000000193957812 */ /* 0x000fe400078ec0ff */
[----:B------:R-:W-:Y:S01]  /*5390*/  IADD3 R3, PT, PT, -R3, 0x40, RZ ;  /* 0x0000004003037810 */ /* 0x000fe20007ffe1ff */
[C---:B------:R-:W-:Y:S01]  /*53a0*/  IMAD.SHL.U32 R147, R2.reuse, 0x40, RZ ;  /* 0x0000004002937824 */ /* 0x040fe200078e00ff */
[----:B------:R-:W-:Y:S01]  /*53b0*/  SHF.L.U64.HI R151, R2, 0x6, RZ ;  /* 0x0000000602977819 */ /* 0x000fe200000102ff */
[----:B------:R-:W-:Y:S01]  /*53c0*/  IMAD.SHL.U32 R2, R149, 0x20, RZ ;  /* 0x0000002095027824 */ /* 0x000fe200078e00ff */
[----:B-1----:R-:W-:Y:S02]  /*53d0*/  IADD3 R9, PT, PT, -R4, 0x40, RZ ;  /* 0x0000004004097810 */ /* 0x002fe40007ffe1ff */
[----:B------:R-:W-:Y:S02]  /*53e0*/  SHF.R.U64 R3, R144, R3, R145 ;  /* 0x0000000390037219 */ /* 0x000fe40000001291 */
[----:B------:R-:W-:-:S02]  /*53f0*/  LOP3.LUT R2, R2, R147, R148, 0xfe, !PT ;  /* 0x0000009302027212 */ /* 0x000fc400078efe94 */
[----:B------:R-:W-:Y:S02]  /*5400*/  SHF.R.U64 R9, R144, R9, R145 ;  /* 0x0000000990097219 */ /* 0x000fe40000001291 */
[----:B------:R-:W-:Y:S02]  /*5410*/  LOP3.LUT R147, R3, 0x1, RZ, 0xc0, !PT ;  /* 0x0000000103937812 */ /* 0x000fe400078ec0ff */
[----:B------:R-:W-:Y:S02]  /*5420*/  IADD3 R5, PT, PT, -R5, 0x40, RZ ;  /* 0x0000004005057810 */ /* 0x000fe40007ffe1ff */
[----:B--2---:R-:W-:Y:S02]  /*5430*/  IADD3 R3, PT, PT, -R6, 0x40, RZ ;  /* 0x0000004006037810 */ /* 0x004fe40007ffe1ff */
[----:B------:R-:W-:Y:S02]  /*5440*/  SHF.L.U64.HI R146, R150, 0x7, RZ ;  /* 0x0000000796927819 */ /* 0x000fe400000102ff */
[----:B------:R-:W-:-:S02]  /*5450*/  LOP3.LUT R9, R9, 0x1, RZ, 0xc0, !PT ;  /* 0x0000000109097812 */ /* 0x000fc400078ec0ff */
[C-C-:B------:R-:W-:Y:S02]  /*5460*/  SHF.R.U64 R4, R144.reuse, R5, R145.reuse ;  /* 0x0000000590047219 */ /* 0x140fe40000001291 */
[----:B------:R-:W-:Y:S01]  /*5470*/  SHF.R.U64 R3, R144, R3, R145 ;  /* 0x0000000390037219 */ /* 0x000fe20000001291 */
[----:B------:R-:W-:Y:S01]  /*5480*/  IMAD.SHL.U32 R6, R9, 0x8, RZ ;  /* 0x0000000809067824 */ /* 0x000fe200078e00ff */
[----:B------:R-:W-:Y:S02]  /*5490*/  LOP3.LUT R146, R151, R146, R8, 0xfe, !PT ;  /* 0x0000009297927212 */ /* 0x000fe400078efe08 */
[C---:B------:R-:W-:Y:S01]  /*54a0*/  SHF.L.U64.HI R8, R147.reuse, 0x4, RZ ;  /* 0x0000000493087819 */ /* 0x040fe200000102ff */
[----:B------:R-:W-:Y:S01]  /*54b0*/  IMAD.SHL.U32 R147, R147, 0x10, RZ ;  /* 0x0000001093937824 */ /* 0x000fe200078e00ff */
[----:B------:R-:W-:Y:S02]  /*54c0*/  LOP3.LUT R4, R4, 0x1, RZ, 0xc0, !PT ;  /* 0x0000000104047812 */ /* 0x000fe400078ec0ff */
[----:B------:R-:W-:-:S02]  /*54d0*/  LOP3.LUT R3, R3, 0x1, RZ, 0xc0, !PT ;  /* 0x0000000103037812 */ /* 0x000fc400078ec0ff */
[----:B------:R-:W-:Y:S01]  /*54e0*/  SHF.L.U64.HI R149, R149, 0x5, RZ ;  /* 0x0000000595957819 */ /* 0x000fe200000102ff */
[----:B------:R-:W-:Y:S01]  /*54f0*/  IMAD.SHL.U32 R5, R4, 0x4, RZ ;  /* 0x0000000404057824 */ /* 0x000fe200078e00ff */
[----:B------:R-:W-:Y:S01]  /*5500*/  LOP3.LUT R6, R6, R147, R2, 0xfe, !PT ;  /* 0x0000009306067212 */ /* 0x000fe200078efe02 */
[----:B------:R-:W-:Y:S01]  /*5510*/  IMAD.SHL.U32 R2, R3, 0x2, RZ ;  /* 0x0000000203027824 */ /* 0x000fe200078e00ff */
[----:B------:R-:W-:Y:S02]  /*5520*/  IADD3 R7, PT, PT, -R7, 0x40, RZ ;  /* 0x0000004007077810 */ /* 0x000fe40007ffe1ff */
[----:B------:R-:W-:Y:S02]  /*5530*/  LOP3.LUT R8, R8, R149, R146, 0xfe, !PT ;  /* 0x0000009508087212 */ /* 0x000fe400078efe92 */
[----:B------:R-:W-:Y:S02]  /*5540*/  SHF.L.U64.HI R9, R9, 0x3, RZ ;  /* 0x0000000309097819 */ /* 0x000fe400000102ff */
[----:B------:R-:W-:-:S02]  /*5550*/  SHF.L.U64.HI R4, R4, 0x2, RZ ;  /* 0x0000000204047819 */ /* 0x000fc400000102ff */
[----:B------:R-:W-:Y:S02]  /*5560*/  SHF.R.U64 R7, R144, R7, R145 ;  /* 0x0000000790077219 */ /* 0x000fe40000001291 */
[----:B------:R-:W-:Y:S02]  /*5570*/  LOP3.LUT R144, R2, R5, R6, 0xfe, !PT ;  /* 0x0000000502907212 */ /* 0x000fe400078efe06 */
[----:B------:R-:W-:Y:S01]  /*5580*/  LOP3.LUT R2, R4, R9, R8, 0xfe, !PT ;  /* 0x0000000904027212 */ /* 0x000fe200078efe08 */
[----:B------:R-:W-:Y:S01]  /*5590*/  IMAD.MOV.U32 R8, RZ, RZ, 0x1 ;  /* 0x00000001ff087424 */ /* 0x000fe200078e00ff */
[----:B------:R-:W-:Y:S02]  /*55a0*/  SHF.L.U64.HI R145, R3, 0x1, RZ ;  /* 0x0000000103917819 */ /* 0x000fe400000102ff */
[----:B------:R-:W-:Y:S02]  /*55b0*/  LOP3.LUT R144, R144, 0x1, R7, 0xf8, !PT ;  /* 0x0000000190907812 */ /* 0x000fe400078ef807 */
[----:B------:R-:W-:-:S02]  /*55c0*/  CS2R R6, SRZ ;  /* 0x0000000000067805 */ /* 0x000fc4000001ff00 */
[----:B------:R-:W-:-:S07]  /*55d0*/  LOP3.LUT R145, R145, R2, RZ, 0xfc, !PT ;  /* 0x0000000291917212 */ /* 0x000fce00078efcff */
.L_x_2:
[C---:B0-----:R-:W-:Y:S02]  /*55e0*/  VIADD R2, R8.reuse, 0xffffffff ;  /* 0xffffffff08027836 */ /* 0x041fe40000000000 */
[--C-:B------:R-:W-:Y:S02]  /*55f0*/  IMAD R9, R8, 0x8, R1.reuse ;  /* 0x0000000808097824 */ /* 0x100fe400078e0201 */
[----:B------:R-:W-:Y:S02]  /*5600*/  IMAD R4, R2, 0x8, R1 ;  /* 0x0000000802047824 */ /* 0x000fe400078e0201 */
[----:B------:R-:W-:Y:S02]  /*5610*/  IMAD.MOV.U32 R2, RZ, RZ, R7 ;  /* 0x000000ffff027224 */ /* 0x000fe400078e0007 */
[----:B------:R-:W-:-:S05]  /*5620*/  IMAD.MOV.U32 R3, RZ, RZ, R144 ;  /* 0x000000ffff037224 */ /* 0x000fca00078e0090 */
[----:B------:R0:W-:Y:S04]  /*5630*/  STL.64 [R9+0x80], R2 ;  /* 0x0000800209007387 */ /* 0x0001e80000100a00 */
[----:B------:R-:W2:Y:S01]  /*5640*/  LDL.64 R4, [R4] ;  /* 0x0000000004047983 */ /* 0x000ea20000100a00 */
[C-C-:B------:R-:W-:Y:S01]  /*5650*/  SHF.R.U64 R148, R7.reuse, R128, R144.reuse ;  /* 0x0000008007947219 */ /* 0x140fe20000001290 */
[----:B------:R-:W-:Y:S01]  /*5660*/  VIADD R8, R8, 0x1 ;  /* 0x0000000108087836 */ /* 0x000fe20000000000 */
[C-C-:B------:R-:W-:Y:S02]  /*5670*/  SHF.R.U64 R149, R7.reuse, UR71, R144.reuse ;  /* 0x0000004707957c19 */ /* 0x140fe40008001290 */
[C-C-:B------:R-:W-:Y:S01]  /*5680*/  SHF.R.U64 R146, R7.reuse, UR72, R144.reuse ;  /* 0x0000004807927c19 */ /* 0x140fe20008001290 */
[----:B------:R-:W-:Y:S01]  /*5690*/  IMAD.U32 R148, R148, -0x80000000, RZ ;  /* 0x8000000094947824 */ /* 0x000fe200078e00ff */
[--C-:B------:R-:W-:Y:S01]  /*56a0*/  SHF.R.U64 R147, R7, R127, R144.reuse ;  /* 0x0000007f07937219 */ /* 0x100fe20000001290 */
[----:B------:R-:W-:Y:S01]  /*56b0*/  IMAD.SHL.U32 R149, R149, 0x40000000, RZ ;  /* 0x4000000095957824 */ /* 0x000fe200078e00ff */
[C-C-:B0-----:R-:W-:Y:S01]  /*56c0*/  SHF.R.U64 R3, R7.reuse, UR43, R144.reuse ;  /* 0x0000002b07037c19 */ /* 0x141fe20008001290 */
[----:B------:R-:W-:Y:S01]  /*56d0*/  IMAD.SHL.U32 R146, R146, 0x20000000, RZ ;  /* 0x2000000092927824 */ /* 0x000fe200078e00ff */
[--C-:B------:R-:W-:Y:S01]  /*56e0*/  SHF.R.U64 R150, R7, UR14, R144.reuse ;  /* 0x0000000e07967c19 */ /* 0x100fe20008001290 */
[----:B------:R-:W-:Y:S01]  /*56f0*/  IMAD.SHL.U32 R147, R147, 0x10000000, RZ ;  /* 0x1000000093937824 */ /* 0x000fe200078e00ff */
[----:B------:R-:W-:Y:S01]  /*5700*/  LOP3.LUT R149, R148, 0x40000000, R149, 0xf8, !PT ;  /* 0x4000000094957812 */ /* 0x000fe200078ef895 */
[----:B------:R-:W-:Y:S01]  /*5710*/  IMAD.SHL.U32 R3, R3, 0x4000000, RZ ;  /* 0x0400000003037824 */ /* 0x000fe200078e00ff */
[----:B------:R-:W-:Y:S01]  /*5720*/  SHF.R.U64 R148, R7, UR12, R144 ;  /* 0x0000000c07947c19 */ /* 0x000fe20008001290 */
[----:B------:R-:W-:Y:S01]  /*5730*/  IMAD.SHL.U32 R150, R150, 0x2000, RZ ;  /* 0x0000200096967824 */ /* 0x000fe200078e00ff */
[----:B------:R-:W-:-:S02]  /*5740*/  LOP3.LUT R2, R149, 0x20000000, R146, 0xf8, !PT ;  /* 0x2000000095027812 */ /* 0x000fc400078ef892 */
[C-C-:B------:R-:W-:Y:S01]  /*5750*/  SHF.R.U64 R146, R7.reuse, UR42, R144.reuse ;  /* 0x0000002a07927c19 */ /* 0x140fe20008001290 */
[----:B------:R-:W-:Y:S01]  /*5760*/  IMAD.SHL.U32 R148, R148, 0x8000, RZ ;  /* 0x0000800094947824 */ /* 0x000fe200078e00ff */
[----:B------:R-:W-:Y:S02]  /*5770*/  LOP3.LUT R147, R2, 0x10000000, R147, 0xf8, !PT ;  /* 0x1000000002937812 */ /* 0x000fe400078ef893 */
[C-C-:B------:R-:W-:Y:S01]  /*5780*/  SHF.R.U64 R2, R7.reuse, UR18, R144.reuse ;  /* 0x0000001207027c19 */ /* 0x140fe20008001290 */
[----:B------:R-:W-:Y:S01]  /*5790*/  IMAD.SHL.U32 R146, R146, 0x8000000, RZ ;  /* 0x0800000092927824 */ /* 0x000fe200078e00ff */
[C-C-:B------:R-:W-:Y:S02]  /*57a0*/  SHF.R.U64 R149, R7.reuse, UR13, R144.reuse ;  /* 0x0000000d07957c19 */ /* 0x140fe40008001290 */
        /* <DEDUP_REMOVED lines=32> */
[----:B------:R-:W-:Y:S01]  /*59b0*/  IMAD.U32 R147, R147, 0x10000, RZ ;  /* 0x0001000093937824 */ /* 0x000fe200078e00ff */
[----:B------:R-:W-:-:S02]  /*59c0*/  LOP3.LUT R2, R3, 0x20000, R2, 0xf8, !PT ;  /* 0x0002000003027812 */ /* 0x000fc400078ef802 */
[C-C-:B------:R-:W-:Y:S01]  /*59d0*/  SHF.R.U64 R3, R7.reuse, UR9, R144.reuse ;  /* 0x0000000907037c19 */ /* 0x140fe20008001290 */
[----:B------:R-:W-:Y:S01]  /*59e0*/  IMAD.U32 R146, R146, -0x80000000, RZ ;  /* 0x8000000092927824 */ /* 0x000fe200078e00ff */
[----:B------:R-:W-:Y:S02]  /*59f0*/  LOP3.LUT R147, R2, 0x10000, R147, 0xf8, !PT ;  /* 0x0001000002937812 */ /* 0x000fe400078ef893 */
[----:B------:R-:W-:Y:S01]  /*5a00*/  SHF.R.U64 R2, R7, R99, R144 ;  /* 0x0000006307027219 */ /* 0x000fe20000001290 */
[----:B------:R-:W-:Y:S01]  /*5a10*/  IMAD.SHL.U32 R3, R3, 0x40000000, RZ ;  /* 0x4000000003037824 */ /* 0x000fe200078e00ff */
[----:B------:R-:W-:Y:S02]  /*5a20*/  LOP3.LUT R148, R147, 0x8000, R148, 0xf8, !PT ;  /* 0x0000800093947812 */ /* 0x000fe400078ef894 */
[----:B------:R-:W-:Y:S01]  /*5a30*/  SHF.R.U64 R147, R7, R100, R144 ;  /* 0x0000006407937219 */ /* 0x000fe20000001290 */
[----:B------:R-:W-:Y:S01]  /*5a40*/  IMAD.SHL.U32 R2, R2, 0x20000000, RZ ;  /* 0x2000000002027824 */ /* 0x000fe200078e00ff */
[----:B------:R-:W-:-:S02]  /*5a50*/  LOP3.LUT R3, R3, 0x40000000, RZ, 0xc0, !PT ;  /* 0x4000000003037812 */ /* 0x000fc400078ec0ff */
[----:B------:R-:W-:Y:S01]  /*5a60*/  LOP3.LUT R149, R148, 0x4000, R149, 0xf8, !PT ;  /* 0x0000400094957812 */ /* 0x000fe200078ef895 */
[----:B------:R-:W-:Y:S01]  /*5a70*/  IMAD.SHL.U32 R147, R147, 0x10000000, RZ ;  /* 0x1000000093937824 */ /* 0x000fe200078e00ff */
[----:B------:R-:W-:Y:S02]  /*5a80*/  LOP3.LUT R3, R3, 0x80000000, R146, 0xf8, !PT ;  /* 0x8000000003037812 */ /* 0x000fe400078ef892 */
[----:B------:R-:W-:Y:S02]  /*5a90*/  SHF.R.U64 R146, R7, R90, R144 ;  /* 0x0000005a07927219 */ /* 0x000fe40000001290 */
[----:B------:R-:W-:Y:S02]  /*5aa0*/  LOP3.LUT R2, R3, 0x20000000, R2, 0xf8, !PT ;  /* 0x2000000003027812 */ /* 0x000fe400078ef802 */
[C-C-:B------:R-:W-:Y:S01]  /*5ab0*/  SHF.R.U64 R148, R7.reuse, UR52, R144.reuse ;  /* 0x0000003407947c19 */ /* 0x140fe20008001290 */
[----:B------:R-:W-:Y:S01]  /*5ac0*/  IMAD.SHL.U32 R146, R146, 0x8000000, RZ ;  /* 0x0800000092927824 */ /* 0x000fe200078e00ff */
[----:B------:R-:W-:-:S02]  /*5ad0*/  SHF.R.U64 R3, R7, R91, R144 ;  /* 0x0000005b07037219 */ /* 0x000fc40000001290 */
[----:B------:R-:W-:Y:S01]  /*5ae0*/  LOP3.LUT R150, R149, 0x2000, R150, 0xf8, !PT ;  /* 0x0000200095967812 */ /* 0x000fe200078ef896 */
[----:B------:R-:W-:Y:S01]  /*5af0*/  IMAD.SHL.U32 R148, R148, 0x800, RZ ;  /* 0x0000080094947824 */ /* 0x000fe200078e00ff */
[----:B------:R-:W-:Y:S01]  /*5b00*/  LOP3.LUT R147, R2, 0x10000000, R147, 0xf8, !PT ;  /* 0x1000000002937812 */ /* 0x000fe200078ef893 */
[----:B------:R-:W-:Y:S01]  /*5b10*/  IMAD.SHL.U32 R3, R3, 0x4000000, RZ ;  /* 0x0400000003037824 */ /* 0x000fe200078e00ff */
[C-C-:B------:R-:W-:Y:S02]  /*5b20*/  SHF.R.U64 R149, R7.reuse, UR53, R144.reuse ;  /* 0x0000003507957c19 */ /* 0x140fe40008001290 */
[----:B------:R-:W-:Y:S02]  /*5b30*/  SHF.R.U64 R2, R7, UR74, R144 ;  /* 0x0000004a07027c19 */ /* 0x000fe40008001290 */
        /* <DEDUP_REMOVED lines=23> */
[----:B------:R-:W-:Y:S02]  /*5cb0*/  SHF.R.U64 R2, R7, R101, R144 ;  /* 0x0000006507027219 */ /* 0x000fe40000001290 */
        /* <DEDUP_REMOVED lines=10> */
[C-C-:B------:R-:W-:Y:S02]  /*5d60*/  SHF.R.U64 R151, R7.reuse, R126, R144.reuse ;  /* 0x0000007e07977219 */ /* 0x140fe40000001290 */
[----:B------:R-:W-:Y:S02]  /*5d70*/  SHF.R.U64 R146, R7, R124, R144 ;  /* 0x0000007c07927219 */ /* 0x000fe40000001290 */
[----:B------:R-:W-:Y:S01]  /*5d80*/  LOP3.LUT R149, R148, 0x40, R149, 0xf8, !PT ;  /* 0x0000004094957812 */ /* 0x000fe200078ef895 */
[----:B------:R-:W-:Y:S01]  /*5d90*/  IMAD.SHL.U32 R151, R151, 0x10, RZ ;  /* 0x0000001097977824 */ /* 0x000fe200078e00ff */
[----:B------:R-:W-:Y:S01]  /*5da0*/  LOP3.LUT R2, R3, 0x200000, R2, 0xf8, !PT ;  /* 0x0020000003027812 */ /* 0x000fe200078ef802 */
[----:B------:R-:W-:Y:S01]  /*5db0*/  IMAD.SHL.U32 R146, R146, 0x80000, RZ ;  /* 0x0008000092927824 */ /* 0x000fe200078e00ff */
[----:B------:R-:W-:-:S02]  /*5dc0*/  SHF.R.U64 R148, R7, R95, R144 ;  /* 0x0000005f07947219 */ /* 0x000fc40000001290 */
[----:B------:R-:W-:Y:S02]  /*5dd0*/  LOP3.LUT R150, R149, 0x20, R150, 0xf8, !PT ;  /* 0x0000002095967812 */ /* 0x000fe400078ef896 */
[C-C-:B------:R-:W-:Y:S01]  /*5de0*/  SHF.R.U64 R3, R7.reuse, UR75, R144.reuse ;  /* 0x0000004b07037c19 */ /* 0x140fe20008001290 */
[----:B------:R-:W-:Y:S01]  /*5df0*/  IMAD.SHL.U32 R148, R148, 0x8, RZ ;  /* 0x0000000894947824 */ /* 0x000fe200078e00ff */
[----:B------:R-:W-:Y:S02]  /*5e00*/  LOP3.LUT R147, R2, 0x100000, R147, 0xf8, !PT ;  /* 0x0010000002937812 */ /* 0x000fe400078ef893 */
[----:B------:R-:W-:Y:S01]  /*5e10*/  SHF.R.U64 R149, R7, R96, R144 ;  /* 0x0000006007957219 */ /* 0x000fe20000001290 */
[----:B------:R-:W-:Y:S01]  /*5e20*/  IMAD.SHL.U32 R3, R3, 0x40000, RZ ;  /* 0x0004000003037824 */ /* 0x000fe200078e00ff */
[----:B------:R-:W-:Y:S02]  /*5e30*/  LOP3.LUT R151, R150, 0x10, R151, 0xf8, !PT ;  /* 0x0000001096977812 */ /* 0x000fe400078ef897 */
[----:B------:R-:W-:Y:S01]  /*5e40*/  LOP3.LUT R146, R147, 0x80000, R146, 0xf8, !PT ;  /* 0x0008000093927812 */ /* 0x000fe200078ef892 */
[----:B------:R-:W-:Y:S01]  /*5e50*/  IMAD.SHL.U32 R149, R149, 0x4, RZ ;  /* 0x0000000495957824 */ /* 0x000fe200078e00ff */
[----:B------:R-:W-:-:S02]  /*5e60*/  SHF.R.U64 R2, R7, R103, R144 ;  /* 0x0000006707027219 */ /* 0x000fc40000001290 */
[----:B------:R-:W-:Y:S02]  /*5e70*/  SHF.R.U64 R147, R7, R97, R144 ;  /* 0x0000006107937219 */ /* 0x000fe40000001290 */
[----:B------:R-:W-:Y:S01]  /*5e80*/  LOP3.LUT R148, R151, 0x8, R148, 0xf8, !PT ;  /* 0x0000000897947812 */ /* 0x000fe200078ef894 */
[----:B------:R-:W-:Y:S01]  /*5e90*/  IMAD.SHL.U32 R2, R2, 0x20000, RZ ;  /* 0x0002000002027824 */ /* 0x000fe200078e00ff */
[----:B------:R-:W-:Y:S01]  /*5ea0*/  LOP3.LUT R3, R146, 0x40000, R3, 0xf8, !PT ;  /* 0x0004000092037812 */ /* 0x000fe200078ef803 */
[----:B------:R-:W-:Y:S01]  /*5eb0*/  IMAD.SHL.U32 R146, R147, 0x2, RZ ;  /* 0x0000000293927824 */ /* 0x000fe200078e00ff */
[----:B------:R-:W-:Y:S02]  /*5ec0*/  SHF.R.U64 R151, R7, R104, R144 ;  /* 0x0000006807977219 */ /* 0x000fe40000001290 */
[----:B------:R-:W-:Y:S02]  /*5ed0*/  LOP3.LUT R149, R148, 0x4, R149, 0xf8, !PT ;  /* 0x0000000494957812 */ /* 0x000fe400078ef895 */
[----:B------:R-:W-:Y:S01]  /*5ee0*/  LOP3.LUT R2, R3, 0x20000, R2, 0xf8, !PT ;  /* 0x0002000003027812 */ /* 0x000fe200078ef802 */
[----:B------:R-:W-:Y:S01]  /*5ef0*/  IMAD.U32 R151, R151, 0x10000, RZ ;  /* 0x0001000097977824 */ /* 0x000fe200078e00ff */
[----:B------:R-:W-:-:S02]  /*5f00*/  LOP3.LUT R146, R149, 0x2, R146, 0xf8, !PT ;  /* 0x0000000295927812 */ /* 0x000fc400078ef892 */
[----:B------:R-:W-:Y:S02]  /*5f10*/  SHF.R.U64 R3, R7, R98, R144 ;  /* 0x0000006207037219 */ /* 0x000fe40000001290 */
[----:B------:R-:W-:Y:S02]  /*5f20*/  LOP3.LUT R151, R2, 0x10000, R151, 0xf8, !PT ;  /* 0x0001000002977812 */ /* 0x000fe400078ef897 */
[----:B------:R-:W-:Y:S02]  /*5f30*/  LOP3.LUT R3, R146, 0x1, R3, 0xf8, !PT ;  /* 0x0000000192037812 */ /* 0x000fe400078ef803 */
[----:B------:R-:W-:Y:S02]  /*5f40*/  ISETP.NE.AND P0, PT, R8, 0x11, PT ;  /* 0x000000110800780c */ /* 0x000fe40003f05270 */
[----:B--2---:R-:W-:Y:S02]  /*5f50*/  LOP3.LUT R2, R3, R5, RZ, 0x3c, !PT ;  /* 0x0000000503027212 */ /* 0x004fe400078e3cff */
[----:B------:R-:W-:-:S02]  /*5f60*/  LOP3.LUT R151, R151, R4, RZ, 0x3c, !PT ;  /* 0x0000000497977212 */ /* 0x000fc400078e3cff */
[----:B------:R-:W-:Y:S02]  /*5f70*/  LOP3.LUT R3, R2, 0x2, RZ, 0xc0, !PT ;  /* 0x0000000202037812 */ /* 0x000fe400078ec0ff */
[--C-:B------:R-:W-:Y:S02]  /*5f80*/  SHF.R.U64 R4, R151, 0x1c, R2.reuse ;  /* 0x0000001c97047819 */ /* 0x100fe40000001202 */
[--C-:B------:R-:W-:Y:S02]  /*5f90*/  SHF.R.U32.HI R152, RZ, 0x1e, R2.reuse ;  /* 0x0000001eff987819 */ /* 0x100fe40000011602 */
[--C-:B------:R-:W-:Y:S02]  /*5fa0*/  SHF.R.U32.HI R150, RZ, 0x18, R2.reuse ;  /* 0x00000018ff967819 */ /* 0x100fe40000011602 */
[--C-:B------:R-:W-:Y:S02]  /*5fb0*/  SHF.R.U32.HI R146, RZ, 0xc, R2.reuse ;  /* 0x0000000cff927819 */ /* 0x100fe40000011602 */
[----:B------:R-:W-:-:S02]  /*5fc0*/  SHF.R.U32.HI R155, RZ, 0x1a, R2 ;  /* 0x0000001aff9b7819 */ /* 0x000fc40000011602 */
[----:B------:R-:W-:Y:S02]  /*5fd0*/  LOP3.LUT R4, R3, 0x1, R4, 0xf8, !PT ;  /* 0x0000000103047812 */ /* 0x000fe400078ef804 */
[----:B------:R-:W-:Y:S02]  /*5fe0*/  LOP3.LUT R152, R152, 0x2, RZ, 0xc0, !PT ;  /* 0x0000000298987812 */ /* 0x000fe400078ec0ff */
[--C-:B------:R-:W-:Y:S02]  /*5ff0*/  SHF.R.U32.HI R149, RZ, 0x14, R2.reuse ;  /* 0x00000014ff957819 */ /* 0x100fe40000011602 */
[--C-:B------:R-:W-:Y:S02]  /*6000*/  SHF.R.U32.HI R3, RZ, 0x12, R2.reuse ;  /* 0x00000012ff037819 */ /* 0x100fe40000011602 */
[----:B------:R-:W-:Y:S02]  /*6010*/  SHF.R.U32.HI R5, RZ, 0x8, R2 ;  /* 0x00000008ff057819 */ /* 0x000fe40000011602 */
[----:B------:R-:W-:-:S02]  /*6020*/  LOP3.LUT R150, R150, 0x2, RZ, 0xc0, !PT ;  /* 0x0000000296967812 */ /* 0x000fc400078ec0ff */
[----:B------:R-:W-:Y:S02]  /*6030*/  LOP3.LUT R146, R146, 0x2, RZ, 0xc0, !PT ;  /* 0x0000000292927812 */ /* 0x000fe400078ec0ff */
[----:B------:R-:W-:Y:S02]  /*6040*/  LOP3.LUT R155, R152, 0x1, R155, 0xf8, !PT ;  /* 0x00000001989b7812 */ /* 0x000fe400078ef89b */
[----:B------:R-:W-:Y:S02]  /*6050*/  SHF.R.U32.HI R148, RZ, 0xe, R2 ;  /* 0x0000000eff947819 */ /* 0x000fe40000011602 */
[----:B------:R-:W-:Y:S02]  /*6060*/  LOP3.LUT R3, R3, 0x2, RZ, 0xc0, !PT ;  /* 0x0000000203037812 */ /* 0x000fe400078ec0ff */
[----:B------:R-:W-:Y:S02]  /*6070*/  LOP3.LUT R149, R150, 0x1, R149, 0xf8, !PT ;  /* 0x0000000196957812 */ /* 0x000fe400078ef895 */
[----:B------:R-:W-:-:S02]  /*6080*/  LOP3.LUT R5, R146, 0x1, R5, 0xf8, !PT ;  /* 0x0000000192057812 */ /* 0x000fc400078ef805 */
[--C-:B------:R-:W-:Y:S02]  /*6090*/  SHF.R.U32.HI R152, RZ, 0x19, R2.reuse ;  /* 0x00000019ff987819 */ /* 0x100fe40000011602 */
[--C-:B------:R-:W-:Y:S02]  /*60a0*/  SHF.R.U32.HI R153, RZ, 0x6, R2.reuse ;  /* 0x00000006ff997819 */ /* 0x100fe40000011602 */
[C-C-:B------:R-:W-:Y:S02]  /*60b0*/  SHF.R.U64 R150, R151.reuse, 0x1a, R2.reuse ;  /* 0x0000001a97967819 */ /* 0x140fe40000001202 */
[----:B------:R-:W-:Y:S02]  /*60c0*/  SHF.R.U64 R146, R151, 0x14, R2 ;  /* 0x0000001497927819 */ /* 0x000fe40000001202 */
[----:B------:R-:W-:Y:S02]  /*60d0*/  LOP3.LUT R148, R3, 0x1, R148, 0xf8, !PT ;  /* 0x0000000103947812 */ /* 0x000fe400078ef894 */
[----:B------:R-:W-:-:S02]  /*60e0*/  SHF.R.U32.HI R154, RZ, 0x2, R2 ;  /* 0x00000002ff9a7819 */ /* 0x000fc40000011602 */
[----:B------:R-:W-:Y:S02]  /*60f0*/  LOP3.LUT R152, R152, 0x3c, RZ, 0xc0, !PT ;  /* 0x0000003c98987812 */ /* 0x000fe400078ec0ff */
[----:B------:R-:W-:Y:S02]  /*6100*/  LOP3.LUT R153, R153, 0x2, RZ, 0xc0, !PT ;  /* 0x0000000299997812 */ /* 0x000fe400078ec0ff */
[----:B------:R-:W-:Y:S02]  /*6110*/  LEA R155, R155, 0x3a0, 0x6 ;  /* 0x000003a09b9b7811 */ /* 0x000fe400078e30ff */
[C-C-:B------:R-:W-:Y:S02]  /*6120*/  SHF.R.U64 R147, R151.reuse, 0x16, R2.reuse ;  /* 0x0000001697937819 */ /* 0x140fe40000001202 */
[----:B------:R-:W-:Y:S02]  /*6130*/  SHF.R.U64 R3, R151, 0x10, R2 ;  /* 0x0000001097037819 */ /* 0x000fe40000001202 */
[----:B------:R-:W-:-:S02]  /*6140*/  LOP3.LUT R150, R150, 0x2, RZ, 0xc0, !PT ;  /* 0x0000000296967812 */ /* 0x000fc400078ec0ff */
[----:B------:R-:W-:Y:S02]  /*6150*/  LOP3.LUT R146, R146, 0x2, RZ, 0xc0, !PT ;  /* 0x0000000292927812 */ /* 0x000fe400078ec0ff */
[----:B------:R-:W-:Y:S01]  /*6160*/  LOP3.LUT R154, R153, 0x1, R154, 0xf8, !PT ;  /* 0x00000001999a7812 */ /* 0x000fe200078ef89a */
[----:B------:R-:W-:Y:S01]  /*6170*/  IMAD.IADD R153, R152, 0x1, R155 ;  /* 0x0000000198997824 */ /* 0x000fe200078e029b */
[--C-:B------:R-:W-:Y:S02]  /*6180*/  SHF.R.U32.HI R157, RZ, 0x13, R2.reuse ;  /* 0x00000013ff9d7819 */ /* 0x100fe40000011602 */
[----:B------:R-:W-:Y:S02]  /*6190*/  SHF.R.U32.HI R156, RZ, 0xd, R2 ;  /* 0x0000000dff9c7819 */ /* 0x000fe40000011602 */
[----:B------:R-:W-:Y:S02]  /*61a0*/  LOP3.LUT R147, R150, 0x1, R147, 0xf8, !PT ;  /* 0x0000000196937812 */ /* 0x000fe400078ef893 */
[----:B------:R-:W-:-:S02]  /*61b0*/  LOP3.LUT R3, R146, 0x1, R3, 0xf8, !PT ;  /* 0x0000000192037812 */ /* 0x000fc400078ef803 */
[C-C-:B------:R-:W-:Y:S02]  /*61c0*/  SHF.R.U64 R152, R151.reuse, 0x1b, R2.reuse ;  /* 0x0000001b97987819 */ /* 0x140fe40000001202 */
[C-C-:B------:R-:W-:Y:S02]  /*61d0*/  SHF.R.U64 R150, R151.reuse, 0x15, R2.reuse ;  /* 0x0000001597967819 */ /* 0x140fe40000001202 */
[--C-:B------:R-:W-:Y:S02]  /*61e0*/  SHF.R.U64 R146, R151, 0xf, R2.reuse ;  /* 0x0000000f97927819 */ /* 0x100fe40000001202 */
[--C-:B------:R-:W-:Y:S02]  /*61f0*/  SHF.R.U32.HI R155, RZ, 0x7, R2.reuse ;  /* 0x00000007ff9b7819 */ /* 0x100fe40000011602 */
[----:B------:R-:W-:Y:S02]  /*6200*/  SHF.R.U32.HI R2, RZ, 0x1, R2 ;  /* 0x00000001ff027819 */ /* 0x000fe40000011602 */
[----:B------:R-:W-:-:S02]  /*6210*/  LEA R158, R149, 0x3a0, 0x6 ;  /* 0x000003a0959e7811 */ /* 0x000fc400078e30ff */
[----:B------:R-:W-:Y:S02]  /*6220*/  LOP3.LUT R157, R157, 0x3c, RZ, 0xc0, !PT ;  /* 0x0000003c9d9d7812 */ /* 0x000fe400078ec0ff */
[----:B------:R-:W-:Y:S02]  /*6230*/  LOP3.LUT R156, R156, 0x3c, RZ, 0xc0, !PT ;  /* 0x0000003c9c9c7812 */ /* 0x000fe400078ec0ff */
[----:B------:R-:W-:Y:S01]  /*6240*/  LEA R149, R148, 0x3a0, 0x6 ;  /* 0x000003a094957811 */ /* 0x000fe200078e30ff */
[----:B------:R-:W-:Y:S01]  /*6250*/  IMAD.IADD R157, R157, 0x1, R158 ;  /* 0x000000019d9d7824 */ /* 0x000fe200078e029e */
[----:B------:R-:W-:Y:S02]  /*6260*/  LEA R148, R5, 0x3a0, 0x6 ;  /* 0x000003a005947811 */ /* 0x000fe400078e30ff */
[----:B------:R-:W-:Y:S01]  /*6270*/  LOP3.LUT R155, R155, 0x3c, RZ, 0xc0, !PT ;  /* 0x0000003c9b9b7812 */ /* 0x000fe200078ec0ff */
[----:B------:R-:W-:Y:S01]  /*6280*/  IMAD.IADD R156, R156, 0x1, R149 ;  /* 0x000000019c9c7824 */ /* 0x000fe200078e0295 */
[----:B------:R-:W-:-:S02]  /*6290*/  LOP3.LUT R2, R2, 0x3c, RZ, 0xc0, !PT ;  /* 0x0000003c02027812 */ /* 0x000fc400078ec0ff */
[----:B------:R-:W-:Y:S01]  /*62a0*/  LEA R5, R154, 0x3a0, 0x6 ;  /* 0x000003a09a057811 */ /* 0x000fe200078e30ff */
[----:B------:R-:W-:Y:S01]  /*62b0*/  IMAD.IADD R155, R155, 0x1, R148 ;  /* 0x000000019b9b7824 */ /* 0x000fe200078e0294 */
[----:B------:R-:W-:Y:S01]  /*62c0*/  LOP3.LUT R152, R152, 0x3c, RZ, 0xc0, !PT ;  /* 0x0000003c98987812 */ /* 0x000fe200078ec0ff */
[----:B------:R-:W0:Y:S01]  /*62d0*/  LDC R148, c[0x3][R153] ;  /* 0x00c0000099947b82 */ /* 0x000e220000000800 */
[----:B------:R-:W-:Y:S01]  /*62e0*/  LOP3.LUT R150, R150, 0x3c, RZ, 0xc0, !PT ;  /* 0x0000003c96967812 */ /* 0x000fe200078ec0ff */
[----:B------:R-:W-:Y:S01]  /*62f0*/  IMAD.IADD R154, R2, 0x1, R5 ;  /* 0x00000001029a7824 */ /* 0x000fe200078e0205 */
[----:B------:R-:W-:Y:S02]  /*6300*/  LEA R149, R4, 0x3a0, 0x6 ;  /* 0x000003a004957811 */ /* 0x000fe400078e30ff */
[----:B------:R-:W-:-:S03]  /*6310*/  LEA R151, R147, 0x3a0, 0x6 ;  /* 0x000003a093977811 */ /* 0x000fc600078e30ff */
[----:B------:R-:W1:Y:S01]  /*6320*/  LDC R5, c[0x3][R157+0x100] ;  /* 0x00c040009d057b82 */ /* 0x000e620000000800 */
[----:B------:R-:W-:Y:S01]  /*6330*/  IMAD.IADD R152, R152, 0x1, R149 ;  /* 0x0000000198987824 */ /* 0x000fe200078e0295 */
[----:B------:R-:W-:Y:S01]  /*6340*/  LOP3.LUT R149, R146, 0x3c, RZ, 0xc0, !PT ;  /* 0x0000003c92957812 */ /* 0x000fe200078ec0ff */
[----:B------:R-:W-:Y:S01]  /*6350*/  IMAD.IADD R151, R150, 0x1, R151 ;  /* 0x0000000196977824 */ /* 0x000fe200078e0297 */
[----:B------:R-:W-:-:S04]  /*6360*/  LEA R150, R3, 0x3a0, 0x6 ;  /* 0x000003a003967811 */ /* 0x000fc800078e30ff */
[----:B------:R-:W2:Y:S01]  /*6370*/  LDC R2, c[0x3][R156+0x200] ;  /* 0x00c080009c027b82 */ /* 0x000ea20000000800 */
[----:B------:R-:W-:-:S07]  /*6380*/  IMAD.IADD R149, R149, 0x1, R150 ;  /* 0x0000000195957824 */ /* 0x000fce00078e0296 */
[----:B------:R-:W3:Y:S08]  /*6390*/  LDC R4, c[0x3][R155+0x300] ;  /* 0x00c0c0009b047b82 */ /* 0x000ef00000000800 */
[----:B------:R-:W4:Y:S08]  /*63a0*/  LDC R147, c[0x3][R154+0x400] ;  /* 0x00c100009a937b82 */ /* 0x000f300000000800 */
[----:B------:R-:W5:Y:S08]  /*63b0*/  LDC R3, c[0x3][R152+0x500] ;  /* 0x00c1400098037b82 */ /* 0x000f700000000800 */
[----:B------:R-:W5:Y:S01]  /*63c0*/  LDC R146, c[0x3][R151+0x600] ;  /* 0x00c1800097927b82 */ /* 0x000f620000000800 */
[----:B0-----:R-:W-:-:S07]  /*63d0*/  IMAD.SHL.U32 R148, R148, 0x10000000, RZ ;  /* 0x1000000094947824 */ /* 0x001fce00078e00ff */
[----:B------:R-:W0:Y:S01]  /*63e0*/  LDC R149, c[0x3][R149+0x700] ;  /* 0x00c1c00095957b82 */ /* 0x000e220000000800 */
[----:B-1----:R-:W-:Y:S02]  /*63f0*/  IMAD.SHL.U32 R5, R5, 0x1000000, RZ ;  /* 0x0100000005057824 */ /* 0x002fe400078e00ff */
[----:B--2---:R-:W-:-:S05]  /*6400*/  IMAD.SHL.U32 R2, R2, 0x100000, RZ ;  /* 0x0010000002027824 */ /* 0x004fca00078e00ff */
[----:B------:R-:W-:Y:S01]  /*6410*/  LOP3.LUT R2, R2, R5, R148, 0xfe, !PT ;  /* 0x0000000502027212 */ /* 0x000fe200078efe94 */
[----:B---3--:R-:W-:Y:S02]  /*6420*/  IMAD.U32 R4, R4, 0x10000, RZ ;  /* 0x0001000004047824 */ /* 0x008fe400078e00ff */
[----:B----4-:R-:W-:-:S05]  /*6430*/  IMAD.SHL.U32 R147, R147, 0x1000, RZ ;  /* 0x0000100093937824 */ /* 0x010fca00078e00ff */
[----:B------:R-:W-:Y:S01]  /*6440*/  LOP3.LUT R2, R147, R4, R2, 0xfe, !PT ;  /* 0x0000000493027212 */ /* 0x000fe200078efe02 */
[----:B-----5:R-:W-:Y:S02]  /*6450*/  IMAD.SHL.U32 R3, R3, 0x100, RZ ;  /* 0x0000010003037824 */ /* 0x020fe400078e00ff */
[----:B------:R-:W-:-:S05]  /*6460*/  IMAD.SHL.U32 R146, R146, 0x10, RZ ;  /* 0x0000001092927824 */ /* 0x000fca00078e00ff */
[----:B------:R-:W-:-:S04]  /*6470*/  LOP3.LUT R2, R146, R3, R2, 0xfe, !PT ;  /* 0x0000000392027212 */ /* 0x000fc800078efe02 */
[----:B0-----:R-:W-:-:S04]  /*6480*/  LOP3.LUT R2, R149, R2, RZ, 0xfc, !PT ;  /* 0x0000000295027212 */ /* 0x001fc800078efcff */
[--C-:B------:R-:W-:Y:S02]  /*6490*/  SHF.R.U64 R5, RZ, R105, R2.reuse ;  /* 0x00000069ff057219 */ /* 0x100fe40000001202 */
[--C-:B------:R-:W-:Y:S02]  /*64a0*/  SHF.R.U64 R4, RZ, R106, R2.reuse ;  /* 0x0000006aff047219 */ /* 0x100fe40000001202 */
[--C-:B------:R-:W-:Y:S01]  /*64b0*/  SHF.R.U64 R3, RZ, R19, R2.reuse ;  /* 0x00000013ff037219 */ /* 0x100fe20000001202 */
[----:B------:R-:W-:Y:S01]  /*64c0*/  IMAD.U32 R5, R5, -0x80000000, RZ ;  /* 0x8000000005057824 */ /* 0x000fe200078e00ff */
[----:B------:R-:W-:Y:S01]  /*64d0*/  SHF.R.U64 R146, RZ, R20, R2 ;  /* 0x00000014ff927219 */ /* 0x000fe20000001202 */
[----:B------:R-:W-:Y:S02]  /*64e0*/  IMAD.SHL.U32 R4, R4, 0x40000000, RZ ;  /* 0x4000000004047824 */ /* 0x000fe400078e00ff */
[----:B------:R-:W-:Y:S02]  /*64f0*/  IMAD.SHL.U32 R3, R3, 0x20000000, RZ ;  /* 0x2000000003037824 */ /* 0x000fe400078e00ff */
[----:B------:R-:W-:Y:S01]  /*6500*/  IMAD.SHL.U32 R146, R146, 0x10000000, RZ ;  /* 0x1000000092927824 */ /* 0x000fe200078e00ff */
[----:B------:R-:W-:-:S02]  /*6510*/  LOP3.LUT R4, R5, 0x40000000, R4, 0xf8, !PT ;  /* 0x4000000005047812 */ /* 0x000fc400078ef804 */
[--C-:B------:R-:W-:Y:S02]  /*6520*/  SHF.R.U64 R5, RZ, UR76, R2.reuse ;  /* 0x0000004cff057c19 */ /* 0x100fe40008001202 */
[----:B------:R-:W-:Y:S02]  /*6530*/  LOP3.LUT R3, R4, 0x20000000, R3, 0xf8, !PT ;  /* 0x2000000004037812 */ /* 0x000fe400078ef803 */
[----:B------:R-:W-:Y:S01]  /*6540*/  SHF.R.U64 R4, RZ, R123, R2 ;  /* 0x0000007bff047219 */ /* 0x000fe20000001202 */
[----:B------:R-:W-:Y:S01]  /*6550*/  IMAD.SHL.U32 R5, R5, 0x8000000, RZ ;  /* 0x0800000005057824 */ /* 0x000fe200078e00ff */
[----:B------:R-:W-:Y:S02]  /*6560*/  LOP3.LUT R146, R3, 0x10000000, R146, 0xf8, !PT ;  /* 0x1000000003927812 */ /* 0x000fe400078ef892 */
[----:B------:R-:W-:Y:S01]  /*6570*/  SHF.R.U64 R3, RZ, R122, R2 ;  /* 0x0000007aff037219 */ /* 0x000fe20000001202 */
[----:B------:R-:W-:Y:S01]  /*6580*/  IMAD.SHL.U32 R4, R4, 0x4000000, RZ ;  /* 0x0400000004047824 */ /* 0x000fe200078e00ff */
[----:B------:R-:W-:-:S02]  /*6590*/  LOP3.LUT R5, R146, 0x8000000, R5, 0xf8, !PT ;  /* 0x0800000092057812 */ /* 0x000fc400078ef805 */
[----:B------:R-:W-:Y:S01]  /*65a0*/  SHF.R.U64 R146, RZ, R141, R2 ;  /* 0x0000008dff927219 */ /* 0x000fe20000001202 */
[----:B------:R-:W-:Y:S01]  /*65b0*/  IMAD.SHL.U32 R3, R3, 0x2000000, RZ ;  /* 0x0200000003037824 */ /* 0x000fe200078e00ff */
[----:B------:R-:W-:Y:S02]  /*65c0*/  LOP3.LUT R4, R5, 0x4000000, R4, 0xf8, !PT ;  /* 0x0400000005047812 */ /* 0x000fe400078ef804 */
[--C-:B------:R-:W-:Y:S01]  /*65d0*/  SHF.R.U64 R5, RZ, R107, R2.reuse ;  /* 0x0000006bff057219 */ /* 0x100fe20000001202 */
[----:B------:R-:W-:Y:S01]  /*65e0*/  IMAD.SHL.U32 R146, R146, 0x1000000, RZ ;  /* 0x0100000092927824 */ /* 0x000fe200078e00ff */
[----:B------:R-:W-:Y:S02]  /*65f0*/  LOP3.LUT R3, R4, 0x2000000, R3, 0xf8, !PT ;  /* 0x0200000004037812 */ /* 0x000fe400078ef803 */
[----:B------:R-:W-:Y:S01]  /*6600*/  SHF.R.U64 R4, RZ, R108, R2 ;  /* 0x0000006cff047219 */ /* 0x000fe20000001202 */
[----:B------:R-:W-:Y:S01]  /*6610*/  IMAD.SHL.U32 R5, R5, 0x800000, RZ ;  /* 0x0080000005057824 */ /* 0x000fe200078e00ff */
[----:B------:R-:W-:-:S02]  /*6620*/  LOP3.LUT R146, R3, 0x1000000, R146, 0xf8, !PT ;  /* 0x0100000003927812 */ /* 0x000fc400078ef892 */
[--C-:B------:R-:W-:Y:S01]  /*6630*/  SHF.R.U64 R3, RZ, R82, R2.reuse ;  /* 0x00000052ff037219 */ /* 0x100fe20000001202 */
[----:B------:R-:W-:Y:S01]  /*6640*/  IMAD.SHL.U32 R4, R4, 0x400000, RZ ;  /* 0x0040000004047824 */ /* 0x000fe200078e00ff */
        /* <DEDUP_REMOVED lines=17> */
[----:B------:R-:W-:Y:S01]  /*6760*/  IMAD.U32 R146, R146, 0x10000, RZ ;  /* 0x0001000092927824 */ /* 0x000fe200078e00ff */
        /* <DEDUP_REMOVED lines=45> */
[----:B------:R-:W-:Y:S01]  /*6a40*/  LOP3.LUT R4, R5, 0x4, R4, 0xf8, !PT ;  /* 0x0000000405047812 */ /* 0x000fe200078ef804 */
[----:B------:R-:W-:-:S03]  /*6a50*/  IMAD.MOV.U32 R5, RZ, RZ, R144 ;  /* 0x000000ffff057224 */ /* 0x000fc600078e0090 */
[----:B------:R-:W-:Y:S01]  /*6a60*/  LOP3.LUT R3, R4, 0x2, R3, 0xf8, !PT ;  /* 0x0000000204037812 */ /* 0x000fe200078ef803 */
[----:B------:R-:W-:Y:S02]  /*6a70*/  IMAD.MOV.U32 R4, RZ, RZ, R7 ;  /* 0x000000ffff047224 */ /* 0x000fe400078e0007 */
[----:B------:R-:W-:Y:S01]  /*6a80*/  IMAD.MOV.U32 R7, RZ, RZ, R6 ;  /* 0x000000ffff077224 */ /* 0x000fe200078e0006 */
[----:B------:R-:W-:-:S04]  /*6a90*/  LOP3.LUT R2, R3, 0x1, R2, 0xf8, !PT ;  /* 0x0000000103027812 */ /* 0x000fc800078ef802 */
[----:B------:R-:W-:Y:S01]  /*6aa0*/  LOP3.LUT R144, R2, R145, RZ, 0x3c, !PT ;  /* 0x0000009102907212 */ /* 0x000fe200078e3cff */
[----:B------:R-:W-:Y:S02]  /*6ab0*/  IMAD.MOV.U32 R2, RZ, RZ, R6 ;  /* 0x000000ffff027224 */ /* 0x000fe400078e0006 */
[----:B------:R-:W-:Y:S02]  /*6ac0*/  IMAD.MOV.U32 R145, RZ, RZ, R5 ;  /* 0x000000ffff917224 */ /* 0x000fe400078e0005 */
[----:B------:R-:W-:Y:S02]  /*6ad0*/  IMAD.MOV.U32 R3, RZ, RZ, R144 ;  /* 0x000000ffff037224 */ /* 0x000fe400078e0090 */
[----:B------:R-:W-:-:S03]  /*6ae0*/  IMAD.MOV.U32 R6, RZ, RZ, R4 ;  /* 0x000000ffff067224 */ /* 0x000fc600078e0004 */
[----:B------:R0:W-:Y:S01]  /*6af0*/  STL.64 [R9+0x108], R2 ;  /* 0x0001080209007387 */ /* 0x0001e20000100a00 */
[----:B------:R-:W-:Y:S05]  /*6b00*/  @P0 BRA `(.L_x_2) ;  /* 0xffffffe800b40947 */ /* 0x000fea000383ffff */
[----:B------:R-:W2:Y:S01]  /*6b10*/  LDL R147, [R1+0x104] ;  /* 0x0001040001937983 */ /* 0x000ea20000100800 */
[----:B0-----:R-:W0:Y:S03]  /*6b20*/  LDC.64 R8, c[0x3][0xc20] ;  /* 0x00c30800ff087b82 */ /* 0x001e260000000a00 */
[----:B------:R-:W2:Y:S05]  /*6b30*/  LDL.64 R144, [R1+0x188] ;  /* 0x0001880001907983 */ /* 0x000eaa0000100a00 */
[----:B------:R-:W1:Y:S08]  /*6b40*/  LDC.64 R2, c[0x3][0xc28] ;  /* 0x00c30a00ff027b82 */ /* 0x000e700000000a00 */
[----:B------:R-:W3:Y:S08]  /*6b50*/  LDC.64 R6, c[0x3][0xc30] ;  /* 0x00c30c00ff067b82 */ /* 0x000ef00000000a00 */
[----:B------:R-:W4:Y:S01]  /*6b60*/  LDC.64 R4, c[0x3][0xc38] ;  /* 0x00c30e00ff047b82 */ /* 0x000f220000000a00 */
[----:B-1----:R-:W-:-:S02]  /*6b70*/  IADD3 R149, PT, PT, -R2, 0x40, RZ ;  /* 0x0000004002957810 */ /* 0x002fc40007ffe1ff */
[----:B---3--:R-:W-:Y:S02]  /*6b80*/  IADD3 R7, PT, PT, -R7, 0x40, RZ ;  /* 0x0000004007077810 */ /* 0x008fe40007ffe1ff */
[----:B----4-:R-:W-:Y:S02]  /*6b90*/  IADD3 R5, PT, PT, -R5, 0x40, RZ ;  /* 0x0000004005057810 */ /* 0x010fe40007ffe1ff */
[----:B--2---:R-:W-:Y:S02]  /*6ba0*/  LOP3.LUT R144, R147, R144, RZ, 0xfc, !PT ;  /* 0x0000009093907212 */ /* 0x004fe400078efcff */
[----:B0-----:R-:W-:Y:S02]  /*6bb0*/  IADD3 R147, PT, PT, -R9, 0x40, RZ ;  /* 0x0000004009937810 */ /* 0x001fe40007ffe1ff */
[----:B------:R-:W-:Y:S02]  /*6bc0*/  IADD3 R9, PT, PT, -R8, 0x40, RZ ;  /* 0x0000004008097810 */ /* 0x000fe40007ffe1ff */
[----:B------:R-:W-:-:S02]  /*6bd0*/  SHF.R.U64 R147, R144, R147, R145 ;  /* 0x0000009390937219 */ /* 0x000fc40000001291 */
[C-C-:B------:R-:W-:Y:S02]  /*6be0*/  SHF.R.U64 R149, R144.reuse, R149, R145.reuse ;  /* 0x0000009590957219 */ /* 0x140fe40000001291 */
[----:B------:R-:W-:Y:S01]  /*6bf0*/  SHF.R.U64 R2, R144, R9, R145 ;  /* 0x0000000990027219 */ /* 0x000fe20000001291 */
[----:B------:R-:W-:Y:S01]  /*6c00*/  IMAD.SHL.U32 R147, R147, 0x40000000, RZ ;  /* 0x4000000093937824 */ /* 0x000fe200078e00ff */
[----:B------:R-:W0:Y:S01]  /*6c10*/  LDC.64 R8, c[0x3][0xc40] ;  /* 0x00c31000ff087b82 */ /* 0x000e220000000a00 */
[----:B------:R-:W-:Y:S01]  /*6c20*/  IMAD.SHL.U32 R146, R149, 0x20000000, RZ ;  /* 0x2000000095927824 */ /* 0x000fe200078e00ff */
[----:B------:R-:W-:Y:S01]  /*6c30*/  IADD3 R149, PT, PT, -R6, 0x40, RZ ;  /* 0x0000004006957810 */ /* 0x000fe20007ffe1ff */
[----:B------:R-:W-:Y:S01]  /*6c40*/  IMAD.U32 R2, R2, -0x80000000, RZ ;  /* 0x8000000002027824 */ /* 0x000fe200078e00ff */
[----:B------:R-:W-:Y:S02]  /*6c50*/  LOP3.LUT R151, R147, 0x40000000, RZ, 0xe2, !PT ;  /* 0x4000000093977812 */ /* 0x000fe400078ee2ff */
[----:B------:R-:W-:-:S02]  /*6c60*/  LOP3.LUT R146, R146, 0x20000000, RZ, 0xe2, !PT ;  /* 0x2000000092927812 */ /* 0x000fc400078ee2ff */
[----:B------:R-:W-:Y:S02]  /*6c70*/  IADD3 R147, PT, PT, -R3, 0x40, RZ ;  /* 0x0000004003937810 */ /* 0x000fe40007ffe1ff */
[----:B------:R-:W-:Y:S02]  /*6c80*/  LOP3.LUT R146, R146, R151, R2, 0xfe, !PT ;  /* 0x0000009792927212 */ /* 0x000fe400078efe02 */
[----:B------:R-:W1:Y:S01]  /*6c90*/  LDC.64 R2, c[0x3][0xc48] ;  /* 0x00c31200ff027b82 */ /* 0x000e620000000a00 */
[C-C-:B------:R-:W-:Y:S02]  /*6ca0*/  SHF.R.U64 R6, R144.reuse, R147, R145.reuse ;  /* 0x0000009390067219 */ /* 0x140fe40000001291 */
[--C-:B------:R-:W-:Y:S02]  /*6cb0*/  SHF.R.U64 R149, R144, R149, R145.reuse ;  /* 0x0000009590957219 */ /* 0x100fe40000001291 */
[----:B------:R-:W-:Y:S01]  /*6cc0*/  IADD3 R147, PT, PT, -R4, 0x40, RZ ;  /* 0x0000004004937810 */ /* 0x000fe20007ffe1ff */
        /* <DEDUP_REMOVED lines=14> */
[----:B------:R-:W-:Y:S02]  /*6db0*/  LOP3.LUT R148, R148, R149, R4, 0xfe, !PT ;  /* 0x0000009594947212 */ /* 0x000fe400078efe04 */
[C-C-:B------:R-:W-:Y:S02]  /*6dc0*/  SHF.R.U64 R146, R144.reuse, R5, R145.reuse ;  /* 0x0000000590927219 */ /* 0x140fe40000001291 */
[--C-:B------:R-:W-:Y:S01]  /*6dd0*/  SHF.R.U64 R8, R144, R147, R145.reuse ;  /* 0x0000009390087219 */ /* 0x100fe20000001291 */
[----:B------:R-:W2:Y:S01]  /*6de0*/  LDC.64 R4, c[0x3][0xc58] ;  /* 0x00c31600ff047b82 */ /* 0x000ea20000000a00 */
[----:B-1----:R-:W-:Y:S01]  /*6df0*/  IADD3 R147, PT, PT, -R2, 0x40, RZ ;  /* 0x0000004002937810 */ /* 0x002fe20007ffe1ff */
[----:B------:R-:W-:Y:S01]  /*6e00*/  IMAD.SHL.U32 R146, R146, 0x1000000, RZ ;  /* 0x0100000092927824 */ /* 0x000fe200078e00ff */
[--C-:B------:R-:W-:Y:S01]  /*6e10*/  SHF.R.U64 R9, R144, R9, R145.reuse ;  /* 0x0000000990097219 */ /* 0x100fe20000001291 */
[----:B------:R-:W-:Y:S01]  /*6e20*/  IMAD.SHL.U32 R2, R8, 0x800000, RZ ;  /* 0x0080000008027824 */ /* 0x000fe200078e00ff */
[----:B------:R-:W-:-:S02]  /*6e30*/  SHF.R.U64 R147, R144, R147, R145 ;  /* 0x0000009390937219 */ /* 0x000fc40000001291 */
[----:B------:R-:W-:Y:S01]  /*6e40*/  LOP3.LUT R149, R146, 0x1000000, RZ, 0xe2, !PT ;  /* 0x0100000092957812 */ /* 0x000fe200078ee2ff */
[----:B------:R-:W-:Y:S01]  /*6e50*/  IMAD.SHL.U32 R9, R9, 0x400000, RZ ;  /* 0x0040000009097824 */ /* 0x000fe200078e00ff */
[----:B------:R-:W-:Y:S01]  /*6e60*/  LOP3.LUT R2, R2, 0x800000, RZ, 0xe2, !PT ;  /* 0x0080000002027812 */ /* 0x000fe200078ee2ff */
[----:B------:R-:W-:Y:S01]  /*6e70*/  IMAD.SHL.U32 R147, R147, 0x200000, RZ ;  /* 0x0020000093937824 */ /* 0x000fe200078e00ff */
[----:B------:R-:W-:Y:S02]  /*6e80*/  IADD3 R3, PT, PT, -R3, 0x40, RZ ;  /* 0x0000004003037810 */ /* 0x000fe40007ffe1ff */
[----:B------:R-:W-:Y:S02]  /*6e90*/  LOP3.LUT R2, R2, R149, R148, 0xfe, !PT ;  /* 0x0000009502027212 */ /* 0x000fe400078efe94 */
[----:B------:R-:W-:Y:S02]  /*6ea0*/  LOP3.LUT R9, R9, 0x400000, RZ, 0xe2, !PT ;  /* 0x0040000009097812 */ /* 0x000fe400078ee2ff */
[----:B------:R-:W-:-:S02]  /*6eb0*/  LOP3.LUT R150, R147, 0x200000, RZ, 0xe2, !PT ;  /* 0x0020000093967812 */ /* 0x000fc400078ee2ff */
[----:B------:R-:W1:Y:S01]  /*6ec0*/  LDC.64 R146, c[0x0][0x380] ;  /* 0x0000e000ff927b82 */ /* 0x000e620000000a00 */
[----:B0-----:R-:W-:Y:S02]  /*6ed0*/  IADD3 R149, PT, PT, -R7, 0x40, RZ ;  /* 0x0000004007957810 */ /* 0x001fe40007ffe1ff */
[----:B------:R-:W-:Y:S02]  /*6ee0*/  LOP3.LUT R150, R150, R9, R2, 0xfe, !PT ;  /* 0x0000000996967212 */ /* 0x000fe400078efe02 */
[----:B------:R-:W-:Y:S02]  /*6ef0*/  IADD3 R9, PT, PT, -R6, 0x40, RZ ;  /* 0x0000004006097810 */ /* 0x000fe40007ffe1ff */
[C-C-:B------:R-:W-:Y:S01]  /*6f00*/  SHF.R.U64 R148, R144.reuse, R3, R145.reuse ;  /* 0x0000000390947219 */ /* 0x140fe20000001291 */
[----:B------:R-:W0:Y:S01]  /*6f10*/  LDC.64 R6, c[0x3][0xc60] ;  /* 0x00c31800ff067b82 */ /* 0x000e220000000a00 */
[--C-:B------:R-:W-:Y:S02]  /*6f20*/  SHF.R.U64 R2, R144, R9, R145.reuse ;  /* 0x0000000990027219 */ /* 0x100fe40000001291 */
[----:B--2---:R-:W-:Y:S01]  /*6f30*/  IADD3 R3, PT, PT, -R4, 0x40, RZ ;  /* 0x0000004004037810 */ /* 0x004fe20007ffe1ff */
[----:B------:R-:W-:Y:S01]  /*6f40*/  IMAD.SHL.U32 R148, R148, 0x100000, RZ ;  /* 0x0010000094947824 */ /* 0x000fe200078e00ff */
[--C-:B------:R-:W-:Y:S01]  /*6f50*/  SHF.R.U64 R149, R144, R149, R145.reuse ;  /* 0x0000009590957219 */ /* 0x100fe20000001291 */
[----:B------:R-:W-:Y:S01]  /*6f60*/  IMAD.SHL.U32 R2, R2, 0x80000, RZ ;  /* 0x0008000002027824 */ /* 0x000fe200078e00ff */
[----:B------:R-:W-:Y:S01]  /*6f70*/  SHF.R.U64 R3, R144, R3, R145 ;  /* 0x0000000390037219 */ /* 0x000fe20000001291 */
[----:B------:R-:W2:Y:S01]  /*6f80*/  LDC.64 R8, c[0x3][0xc68] ;  /* 0x00c31a00ff087b82 */ /* 0x000ea20000000a00 */
[----:B------:R-:W-:Y:S01]  /*6f90*/  LOP3.LUT R151, R148, 0x100000, RZ, 0xe2, !PT ;  /* 0x0010000094977812 */ /* 0x000fe200078ee2ff */
[----:B------:R-:W-:Y:S01]  /*6fa0*/  IMAD.SHL.U32 R149, R149, 0x40000, RZ ;  /* 0x0004000095957824 */ /* 0x000fe200078e00ff */
[----:B------:R-:W-:Y:S01]  /*6fb0*/  LOP3.LUT R2, R2, 0x80000, RZ, 0xe2, !PT ;  /* 0x0008000002027812 */ /* 0x000fe200078ee2ff */
[----:B------:R-:W-:Y:S01]  /*6fc0*/  IMAD.SHL.U32 R4, R3, 0x20000, RZ ;  /* 0x0002000003047824 */ /* 0x000fe200078e00ff */
[----:B------:R-:W-:-:S02]  /*6fd0*/  IADD3 R5, PT, PT, -R5, 0x40, RZ ;  /* 0x0000004005057810 */ /* 0x000fc40007ffe1ff */
[----:B------:R-:W-:Y:S01]  /*6fe0*/  LOP3.LUT R2, R2, R151, R150, 0xfe, !PT ;  /* 0x0000009702027212 */ /* 0x000fe200078efe96 */
[----:B-1----:R-:W3:Y:S01]  /*6ff0*/  LDG.E.64 R146, desc[UR38][R146.64] ;  /* 0x0000002692927981 */ /* 0x002ee2000c1e1b00 */
[----:B------:R-:W-:Y:S02]  /*7000*/  LOP3.LUT R3, R149, 0x40000, RZ, 0xe2, !PT ;  /* 0x0004000095037812 */ /* 0x000fe400078ee2ff */
[----:B------:R-:W-:Y:S02]  /*7010*/  LOP3.LUT R4, R4, 0x20000, RZ, 0xe2, !PT ;  /* 0x0002000004047812 */ /* 0x000fe400078ee2ff */
[----:B------:R-:W-:Y:S02]  /*7020*/  SHF.R.U64 R148, R144, R5, R145 ;  /* 0x0000000590947219 */ /* 0x000fe40000001291 */
[----:B------:R-:W-:Y:S02]  /*7030*/  LOP3.LUT R4, R4, R3, R2, 0xfe, !PT ;  /* 0x0000000304047212 */ /* 0x000fe400078efe02 */
[----:B------:R-:W1:Y:S01]  /*7040*/  LDC.64 R2, c[0x3][0xc70] ;  /* 0x00c31c00ff027b82 */ /* 0x000e620000000a00 */
[----:B0-----:R-:W-:-:S02]  /*7050*/  IADD3 R149, PT, PT, -R6, 0x40, RZ ;  /* 0x0000004006957810 */ /* 0x001fc40007ffe1ff */
[----:B------:R-:W-:Y:S02]  /*7060*/  IADD3 R151, PT, PT, -R7, 0x40, RZ ;  /* 0x0000004007977810 */ /* 0x000fe40007ffe1ff */
[--C-:B------:R-:W-:Y:S02]  /*7070*/  SHF.R.U64 R149, R144, R149, R145.reuse ;  /* 0x0000009590957219 */ /* 0x100fe40000001291 */
[----:B--2---:R-:W-:Y:S01]  /*7080*/  IADD3 R5, PT, PT, -R8, 0x40, RZ ;  /* 0x0000004008057810 */ /* 0x004fe20007ffe1ff */
[----:B------:R-:W0:Y:S01]  /*7090*/  LDC.64 R6, c[0x3][0xc78] ;  /* 0x00c31e00ff067b82 */ /* 0x000e220000000a00 */
[--C-:B------:R-:W-:Y:S01]  /*70a0*/  SHF.R.U64 R151, R144, R151, R145.reuse ;  /* 0x0000009790977219 */ /* 0x100fe20000001291 */
[----:B------:R-:W-:Y:S01]  /*70b0*/  IMAD.U32 R8, R148, 0x10000, RZ ;  /* 0x0001000094087824 */ /* 0x000fe200078e00ff */
[----:B------:R-:W-:Y:S01]  /*70c0*/  SHF.R.U64 R5, R144, R5, R145 ;  /* 0x0000000590057219 */ /* 0x000fe20000001291 */
[----:B------:R-:W-:Y:S02]  /*70d0*/  IMAD.SHL.U32 R149, R149, 0x8000, RZ ;  /* 0x0000800095957824 */ /* 0x000fe400078e00ff */
[----:B------:R-:W-:Y:S01]  /*70e0*/  IMAD.SHL.U32 R151, R151, 0x4000, RZ ;  /* 0x0000400097977824 */ /* 0x000fe200078e00ff */
[----:B------:R-:W-:Y:S01]  /*70f0*/  LOP3.LUT R8, R8, 0x10000, RZ, 0xe2, !PT ;  /* 0x0001000008087812 */ /* 0x000fe200078ee2ff */
[----:B------:R-:W-:Y:S01]  /*7100*/  IMAD.SHL.U32 R148, R5, 0x2000, RZ ;  /* 0x0000200005947824 */ /* 0x000fe200078e00ff */
[----:B------:R-:W-:-:S02]  /*7110*/  LOP3.LUT R149, R149, 0x8000, RZ, 0xe2, !PT ;  /* 0x0000800095957812 */ /* 0x000fc400078ee2ff */
[----:B------:R-:W-:Y:S02]  /*7120*/  LOP3.LUT R153, R151, 0x4000, RZ, 0xe2, !PT ;  /* 0x0000400097997812 */ /* 0x000fe400078ee2ff */
[----:B------:R-:W-:Y:S02]  /*7130*/  LOP3.LUT R8, R149, R8, R4, 0xfe, !PT ;  /* 0x0000000895087212 */ /* 0x000fe400078efe04 */
[----:B------:R-:W2:Y:S01]  /*7140*/  LDC.64 R4, c[0x3][0xc80] ;  /* 0x00c32000ff047b82 */ /* 0x000ea20000000a00 */
[----:B------:R-:W-:Y:S02]  /*7150*/  IADD3 R149, PT, PT, -R9, 0x40, RZ ;  /* 0x0000004009957810 */ /* 0x000fe40007ffe1ff */
[----:B-1----:R-:W-:Y:S02]  /*7160*/  IADD3 R151, PT, PT, -R2, 0x40, RZ ;  /* 0x0000004002977810 */ /* 0x002fe40007ffe1ff */
[----:B------:R-:W-:Y:S02]  /*7170*/  LOP3.LUT R148, R148, 0x2000, RZ, 0xe2, !PT ;  /* 0x0000200094947812 */ /* 0x000fe400078ee2ff */
[----:B------:R-:W-:-:S02]  /*7180*/  SHF.R.U64 R2, R144, R149, R145 ;  /* 0x0000009590027219 */ /* 0x000fc40000001291 */
[--C-:B------:R-:W-:Y:S02]  /*7190*/  SHF.R.U64 R151, R144, R151, R145.reuse ;  /* 0x0000009790977219 */ /* 0x100fe40000001291 */
[----:B------:R-:W-:Y:S02]  /*71a0*/  LOP3.LUT R148, R148, R153, R8, 0xfe, !PT ;  /* 0x0000009994947212 */ /* 0x000fe400078efe08 */
[----:B------:R-:W-:Y:S01]  /*71b0*/  IADD3 R3, PT, PT, -R3, 0x40, RZ ;  /* 0x0000004003037810 */ /* 0x000fe20007ffe1ff */
[----:B------:R-:W1:Y:S01]  /*71c0*/  LDC.64 R8, c[0x3][0xc88] ;  /* 0x00c32200ff087b82 */ /* 0x000e620000000a00 */
[----:B0-----:R-:W-:Y:S01]  /*71d0*/  IADD3 R149, PT, PT, -R6, 0x40, RZ ;  /* 0x0000004006957810 */ /* 0x001fe20007ffe1ff */
[----:B------:R-:W-:Y:S01]  /*71e0*/  IMAD.SHL.U32 R2, R2, 0x1000, RZ ;  /* 0x0000100002027824 */ /* 0x000fe200078e00ff */
[C-C-:B------:R-:W-:Y:S01]  /*71f0*/  SHF.R.U64 R3, R144.reuse, R3, R145.reuse ;  /* 0x0000000390037219 */ /* 0x140fe20000001291 */
[----:B------:R-:W-:Y:S01]  /*7200*/  IMAD.SHL.U32 R6, R151, 0x800, RZ ;  /* 0x0000080097067824 */ /* 0x000fe200078e00ff */
[----:B------:R-:W-:-:S02]  /*7210*/  SHF.R.U64 R149, R144, R149, R145 ;  /* 0x0000009590957219 */ /* 0x000fc40000001291 */
[----:B------:R-:W-:Y:S01]  /*7220*/  LOP3.LUT R151, R2, 0x1000, RZ, 0xe2, !PT ;  /* 0x0000100002977812 */ /* 0x000fe200078ee2ff */
[----:B------:R-:W-:Y:S01]  /*7230*/  IMAD.SHL.U32 R3, R3, 0x400, RZ ;  /* 0x0000040003037824 */ /* 0x000fe200078e00ff */
[----:B------:R-:W-:Y:S01]  /*7240*/  LOP3.LUT R6, R6, 0x800, RZ, 0xe2, !PT ;  /* 0x0000080006067812 */ /* 0x000fe200078ee2ff */
[----:B------:R-:W-:-:S03]  /*7250*/  IMAD.SHL.U32 R149, R149, 0x200, RZ ;  /* 0x0000020095957824 */ /* 0x000fc600078e00ff */
[----:B------:R-:W-:Y:S02]  /*7260*/  LOP3.LUT R6, R6, R151, R148, 0xfe, !PT ;  /* 0x0000009706067212 */ /* 0x000fe400078efe94 */
[----:B------:R-:W-:Y:S02]  /*7270*/  LOP3.LUT R151, R3, 0x400, RZ, 0xe2, !PT ;  /* 0x0000040003977812 */ /* 0x000fe400078ee2ff */
[----:B------:R-:W-:Y:S01]  /*7280*/  LOP3.LUT R148, R149, 0x200, RZ, 0xe2, !PT ;  /* 0x0000020095947812 */ /* 0x000fe200078ee2ff */
[----:B------:R-:W0:Y:S01]  /*7290*/  LDC.64 R2, c[0x3][0xc90] ;  /* 0x00c32400ff027b82 */ /* 0x000e220000000a00 */
[----:B------:R-:W-:Y:S02]  /*72a0*/  IADD3 R7, PT, PT, -R7, 0x40, RZ ;  /* 0x0000004007077810 */ /* 0x000fe40007ffe1ff */
[----:B------:R-:W-:Y:S02]  /*72b0*/  LOP3.LUT R148, R148, R151, R6, 0xfe, !PT ;  /* 0x0000009794947212 */ /* 0x000fe400078efe06 */
[----:B--2---:R-:W-:-:S02]  /*72c0*/  IADD3 R149, PT, PT, -R4, 0x40, RZ ;  /* 0x0000004004957810 */ /* 0x004fc40007ffe1ff */
[----:B------:R-:W-:Y:S02]  /*72d0*/  IADD3 R151, PT, PT, -R5, 0x40, RZ ;  /* 0x0000004005977810 */ /* 0x000fe40007ffe1ff */
        /* <DEDUP_REMOVED lines=16> */
[----:B0-----:R-:W-:Y:S01]  /*73e0*/  IADD3 R151, PT, PT, -R2, 0x40, RZ ;  /* 0x0000004002977810 */ /* 0x001fe20007ffe1ff */
[----:B------:R-:W0:Y:S01]  /*73f0*/  LDC.64 R8, c[0x3][0xca0] ;  /* 0x00c32800ff087b82 */ /* 0x000e220000000a00 */
[----:B------:R-:W-:-:S02]  /*7400*/  SHF.R.U64 R2, R144, R149, R145 ;  /* 0x0000009590027219 */ /* 0x000fc40000001291 */
[----:B------:R-:W-:Y:S02]  /*7410*/  LOP3.LUT R148, R148, R7, R6, 0xfe, !PT ;  /* 0x0000000794947212 */ /* 0x000fe400078efe06 */
[--C-:B------:R-:W-:Y:S02]  /*7420*/  SHF.R.U64 R151, R144, R151, R145.reuse ;  /* 0x0000009790977219 */ /* 0x100fe40000001291 */
[----:B------:R-:W-:Y:S01]  /*7430*/  IADD3 R3, PT, PT, -R3, 0x40, RZ ;  /* 0x0000004003037810 */ /* 0x000fe20007ffe1ff */
[----:B------:R-:W1:Y:S01]  /*7440*/  LDC.64 R6, c[0x3][0xca8] ;  /* 0x00c32a00ff067b82 */ /* 0x000e620000000a00 */
        /* <DEDUP_REMOVED lines=11> */
[----:B------:R-:W-:-:S04]  /*7500*/  LOP3.LUT R150, R149, 0x2, RZ, 0xe2, !PT ;  /* 0x0000000295967812 */ /* 0x000fc800078ee2ff */
[----:B------:R-:W-:Y:S02]  /*7510*/  LOP3.LUT R150, R150, R3, R2, 0xfe, !PT ;  /* 0x0000000396967212 */ /* 0x000fe400078efe02 */
[----:B------:R-:W2:Y:S01]  /*7520*/  LDC.64 R2, c[0x3][0xcb0] ;  /* 0x00c32c00ff027b82 */ /* 0x000ea20000000a00 */
[----:B------:R-:W-:Y:S02]  /*7530*/  IADD3 R149, PT, PT, -R5, 0x40, RZ ;  /* 0x0000004005957810 */ /* 0x000fe40007ffe1ff */
[----:B0-----:R-:W-:Y:S02]  /*7540*/  IADD3 R151, PT, PT, -R8, 0x40, RZ ;  /* 0x0000004008977810 */ /* 0x001fe40007ffe1ff */
[----:B------:R-:W-:Y:S02]  /*7550*/  IADD3 R9, PT, PT, -R9, 0x40, RZ ;  /* 0x0000004009097810 */ /* 0x000fe40007ffe1ff */
[----:B-1----:R-:W-:Y:S01]  /*7560*/  IADD3 R153, PT, PT, -R6, 0x40, RZ ;  /* 0x0000004006997810 */ /* 0x002fe20007ffe1ff */
[----:B------:R-:W0:Y:S01]  /*7570*/  LDC.64 R4, c[0x3][0xcb8] ;  /* 0x00c32e00ff047b82 */ /* 0x000e220000000a00 */
[----:B------:R-:W-:-:S02]  /*7580*/  SHF.R.U64 R149, R144, R149, R145 ;  /* 0x0000009590957219 */ /* 0x000fc40000001291 */
[C-C-:B------:R-:W-:Y:S02]  /*7590*/  SHF.R.U64 R6, R144.reuse, R151, R145.reuse ;  /* 0x0000009790067219 */ /* 0x140fe40000001291 */
[C-C-:B------:R-:W-:Y:S02]  /*75a0*/  SHF.R.U64 R9, R144.reuse, R9, R145.reuse ;  /* 0x0000000990097219 */ /* 0x140fe40000001291 */
[----:B------:R-:W-:Y:S02]  /*75b0*/  SHF.R.U64 R148, R144, R153, R145 ;  /* 0x0000009990947219 */ /* 0x000fe40000001291 */
[----:B------:R-:W-:Y:S02]  /*75c0*/  LOP3.LUT R151, R150, 0x1, R149, 0xf8, !PT ;  /* 0x0000000196977812 */ /* 0x000fe400078ef895 */
[----:B------:R-:W-:Y:S02]  /*75d0*/  LOP3.LUT R6, R6, 0x1, RZ, 0xc0, !PT ;  /* 0x0000000106067812 */ /* 0x000fe400078ec0ff */
[----:B------:R-:W-:-:S02]  /*75e0*/  LOP3.LUT R149, R9, 0x1, RZ, 0xc0, !PT ;  /* 0x0000000109957812 */ /* 0x000fc400078ec0ff */
[----:B------:R-:W-:Y:S02]  /*75f0*/  LOP3.LUT R148, R148, 0x1, RZ, 0xc0, !PT ;  /* 0x0000000194947812 */ /* 0x000fe400078ec0ff */
[C---:B------:R-:W-:Y:S01]  /*7600*/  SHF.L.U64.HI R150, R6.reuse, 0x1f, RZ ;  /* 0x0000001f06967819 */ /* 0x040fe200000102ff */
[----:B------:R-:W-:Y:S01]  /*7610*/  IMAD.U32 R6, R6, -0x80000000, RZ ;  /* 0x8000000006067824 */ /* 0x000fe200078e00ff */
[C---:B------:R-:W-:Y:S01]  /*7620*/  SHF.L.U64.HI R9, R149.reuse, 0x1e, RZ ;  /* 0x0000001e95097819 */ /* 0x040fe200000102ff */
[----:B------:R-:W-:Y:S02]  /*7630*/  IMAD.SHL.U32 R149, R149, 0x40000000, RZ ;  /* 0x4000000095957824 */ /* 0x000fe400078e00ff */
[----:B------:R-:W-:Y:S01]  /*7640*/  IMAD.SHL.U32 R8, R148, 0x20000000, RZ ;  /* 0x2000000094087824 */ /* 0x000fe200078e00ff */
[----:B------:R-:W-:Y:S02]  /*7650*/  LOP3.LUT R9, R9, R150, R151, 0xfe, !PT ;  /* 0x0000009609097212 */ /* 0x000fe400078efe97 */
[----:B------:R-:W-:-:S02]  /*7660*/  IADD3 R7, PT, PT, -R7, 0x40, RZ ;  /* 0x0000004007077810 */ /* 0x000fc40007ffe1ff */
[----:B------:R-:W-:Y:S02]  /*7670*/  LOP3.LUT R8, R8, R149, R6, 0xfe, !PT ;  /* 0x0000009508087212 */ /* 0x000fe400078efe06 */
[----:B--2---:R-:W-:Y:S02]  /*7680*/  IADD3 R149, PT, PT, -R2, 0x40, RZ ;  /* 0x0000004002957810 */ /* 0x004fe40007ffe1ff */
[----:B------:R-:W-:Y:S02]  /*7690*/  IADD3 R151, PT, PT, -R3, 0x40, RZ ;  /* 0x0000004003977810 */ /* 0x000fe40007ffe1ff */
[----:B------:R-:W1:Y:S01]  /*76a0*/  LDC.64 R2, c[0x3][0xcc0] ;  /* 0x00c33000ff027b82 */ /* 0x000e620000000a00 */
[C-C-:B------:R-:W-:Y:S02]  /*76b0*/  SHF.R.U64 R152, R144.reuse, R7, R145.reuse ;  /* 0x0000000790987219 */ /* 0x140fe40000001291 */
[----:B------:R-:W-:Y:S02]  /*76c0*/  SHF.R.U64 R150, R144, R149, R145 ;  /* 0x0000009590967219 */ /* 0x000fe40000001291 */
[----:B0-----:R-:W-:-:S02]  /*76d0*/  IADD3 R149, PT, PT, -R4, 0x40, RZ ;  /* 0x0000004004957810 */ /* 0x001fc40007ffe1ff */
[----:B------:R-:W-:Y:S01]  /*76e0*/  LOP3.LUT R4, R152, 0x1, RZ, 0xc0, !PT ;  /* 0x0000000198047812 */ /* 0x000fe200078ec0ff */
[----:B------:R-:W0:Y:S01]  /*76f0*/  LDC.64 R6, c[0x3][0xcc8] ;  /* 0x00c33200ff067b82 */ /* 0x000e220000000a00 */
[----:B------:R-:W-:Y:S02]  /*7700*/  LOP3.LUT R150, R150, 0x1, RZ, 0xc0, !PT ;  /* 0x0000000196967812 */ /* 0x000fe400078ec0ff */
[----:B------:R-:W-:Y:S02]  /*7710*/  SHF.L.U64.HI R154, R148, 0x1d, RZ ;  /* 0x0000001d949a7819 */ /* 0x000fe400000102ff */
[C-C-:B------:R-:W-:Y:S02]  /*7720*/  SHF.R.U64 R151, R144.reuse, R151, R145.reuse ;  /* 0x0000009790977219 */ /* 0x140fe40000001291 */
[----:B------:R-:W-:Y:S01]  /*7730*/  SHF.R.U64 R148, R144, R149, R145 ;  /* 0x0000009590947219 */ /* 0x000fe20000001291 */
[----:B------:R-:W-:Y:S01]  /*7740*/  IMAD.SHL.U32 R153, R150, 0x8000000, RZ ;  /* 0x0800000096997824 */ /* 0x000fe200078e00ff */
[C---:B------:R-:W-:Y:S01]  /*7750*/  SHF.L.U64.HI R152, R4.reuse, 0x1c, RZ ;  /* 0x0000001c04987819 */ /* 0x040fe200000102ff */
        /* <DEDUP_REMOVED lines=9> */
[----:B-1----:R-:W-:-:S02]  /*77f0*/  IADD3 R151, PT, PT, -R2, 0x40, RZ ;  /* 0x0000004002977810 */ /* 0x002fc40007ffe1ff */
[----:B------:R-:W-:Y:S02]  /*7800*/  LOP3.LUT R8, R8, R149, R4, 0xfe, !PT ;  /* 0x0000009508087212 */ /* 0x000fe400078efe04 */
[----:B------:R-:W-:Y:S02]  /*7810*/  IADD3 R149, PT, PT, -R5, 0x40, RZ ;  /* 0x0000004005957810 */ /* 0x000fe40007ffe1ff */
[----:B------:R-:W1:Y:S01]  /*7820*/  LDC.64 R4, c[0x3][0xcd0] ;  /* 0x00c33400ff047b82 */ /* 0x000e620000000a00 */
[----:B------:R-:W-:Y:S02]  /*7830*/  LOP3.LUT R9, R9, R150, R152, 0xfe, !PT ;  /* 0x0000009609097212 */ /* 0x000fe400078efe98 */
[C-C-:B------:R-:W-:Y:S02]  /*7840*/  SHF.R.U64 R152, R144.reuse, R149, R145.reuse ;  /* 0x0000009590987219 */ /* 0x140fe40000001291 */
[----:B------:R-:W-:Y:S02]  /*7850*/  SHF.R.U64 R150, R144, R151, R145 ;  /* 0x0000009790967219 */ /* 0x000fe40000001291 */
[----:B------:R-:W-:-:S02]  /*7860*/  IADD3 R153, PT, PT, -R3, 0x40, RZ ;  /* 0x0000004003997810 */ /* 0x000fc40007ffe1ff */
[----:B0-----:R-:W-:Y:S01]  /*7870*/  IADD3 R149, PT, PT, -R6, 0x40, RZ ;  /* 0x0000004006957810 */ /* 0x001fe20007ffe1ff */
[----:B------:R-:W0:Y:S01]  /*7880*/  LDC.64 R2, c[0x3][0xcd8] ;  /* 0x00c33600ff027b82 */ /* 0x000e220000000a00 */
[----:B------:R-:W-:Y:S02]  /*7890*/  LOP3.LUT R6, R152, 0x1, RZ, 0xc0, !PT ;  /* 0x0000000198067812 */ /* 0x000fe400078ec0ff */
        /* <DEDUP_REMOVED lines=14> */
[----:B-1----:R-:W-:Y:S02]  /*7980*/  IADD3 R151, PT, PT, -R5, 0x40, RZ ;  /* 0x0000004005977810 */ /* 0x002fe40007ffe1ff */
[----:B------:R-:W-:-:S02]  /*7990*/  SHF.L.U64.HI R150, R150, 0x17, RZ ;  /* 0x0000001796967819 */ /* 0x000fc400000102ff */
[----:B------:R-:W-:Y:S02]  /*79a0*/  LOP3.LUT R8, R8, R149, R6, 0xfe, !PT ;  /* 0x0000009508087212 */ /* 0x000fe400078efe06 */
[----:B------:R-:W-:Y:S02]  /*79b0*/  IADD3 R149, PT, PT, -R4, 0x40, RZ ;  /* 0x0000004004957810 */ /* 0x000fe40007ffe1ff */
[----:B------:R-:W-:Y:S01]  /*79c0*/  IADD3 R7, PT, PT, -R7, 0x40, RZ ;  /* 0x0000004007077810 */ /* 0x000fe20007ffe1ff */
[----:B------:R-:W1:Y:S01]  /*79d0*/  LDC.64 R4, c[0x3][0xce0] ;  /* 0x00c33800ff047b82 */ /* 0x000e620000000a00 */
[----:B------:R-:W-:Y:S02]  /*79e0*/  LOP3.LUT R9, R9, R150, R152, 0xfe, !PT ;  /* 0x0000009609097212 */ /* 0x000fe400078efe98 */
[----:B------:R-:W-:-:S05]  /*79f0*/  SHF.R.U64 R152, R144, R7, R145 ;  /* 0x0000000790987219 */ /* 0x000fca0000001291 */
[----:B------:R-:W2:Y:S01]  /*7a00*/  LDC.64 R6, c[0x3][0xce8] ;  /* 0x00c33a00ff067b82 */ /* 0x000ea20000000a00 */
[--C-:B------:R-:W-:Y:S02]  /*7a10*/  SHF.R.U64 R150, R144, R149, R145.reuse ;  /* 0x0000009590967219 */ /* 0x100fe40000001291 */
[----:B------:R-:W-:Y:S02]  /*7a20*/  LOP3.LUT R152, R152, 0x1, RZ, 0xc0, !PT ;  /* 0x0000000198987812 */ /* 0x000fe400078ec0ff */
[----:B0-----:R-:W-:Y:S02]  /*7a30*/  IADD3 R149, PT, PT, -R2, 0x40, RZ ;  /* 0x0000004002957810 */ /* 0x001fe40007ffe1ff */
[----:B------:R-:W-:Y:S02]  /*7a40*/  SHF.R.U64 R2, R144, R151, R145 ;  /* 0x0000009790027219 */ /* 0x000fe40000001291 */
[----:B------:R-:W-:Y:S02]  /*7a50*/  LOP3.LUT R150, R150, 0x1, RZ, 0xc0, !PT ;  /* 0x0000000196967812 */ /* 0x000fe400078ec0ff */
[----:B------:R-:W-:-:S02]  /*7a60*/  SHF.L.U64.HI R153, R148, 0x15, RZ ;  /* 0x0000001594997819 */ /* 0x000fc400000102ff */
[----:B------:R-:W-:Y:S02]  /*7a70*/  SHF.L.U64.HI R154, R152, 0x14, RZ ;  /* 0x00000014989a7819 */ /* 0x000fe400000102ff */
[----:B------:R-:W-:Y:S02]  /*7a80*/  SHF.R.U64 R149, R144, R149, R145 ;  /* 0x0000009590957219 */ /* 0x000fe40000001291 */
[----:B------:R-:W-:Y:S01]  /*7a90*/  LOP3.LUT R2, R2, 0x1, RZ, 0xc0, !PT ;  /* 0x0000000102027812 */ /* 0x000fe200078ec0ff */
[----:B------:R-:W-:Y:S01]  /*7aa0*/  IMAD.SHL.U32 R148, R152, 0x100000, RZ ;  /* 0x0010000098947824 */ /* 0x000fe200078e00ff */
[----:B------:R-:W-:Y:S01]  /*7ab0*/  LOP3.LUT R154, R154, R153, R9, 0xfe, !PT ;  /* 0x000000999a9a7212 */ /* 0x000fe200078efe09 */
[C---:B------:R-:W-:Y:S01]  /*7ac0*/  IMAD.SHL.U32 R151, R150.reuse, 0x80000, RZ ;  /* 0x0008000096977824 */ /* 0x040fe200078e00ff */
[----:B------:R-:W-:Y:S02]  /*7ad0*/  LOP3.LUT R153, R149, 0x1, RZ, 0xc0, !PT ;  /* 0x0000000195997812 */ /* 0x000fe400078ec0ff */
[----:B------:R-:W-:-:S02]  /*7ae0*/  SHF.L.U64.HI R9, R150, 0x13, RZ ;  /* 0x0000001396097819 */ /* 0x000fc400000102ff */
[----:B------:R-:W-:Y:S02]  /*7af0*/  IADD3 R149, PT, PT, -R3, 0x40, RZ ;  /* 0x0000004003957810 */ /* 0x000fe40007ffe1ff */
[----:B------:R-:W-:Y:S02]  /*7b00*/  SHF.L.U64.HI R152, R2, 0x12, RZ ;  /* 0x0000001202987819 */ /* 0x000fe400000102ff */
[----:B-1----:R-:W-:Y:S01]  /*7b10*/  IADD3 R155, PT, PT, -R4, 0x40, RZ ;  /* 0x00000040049b7810 */ /* 0x002fe20007ffe1ff */
[----:B------:R-:W-:Y:S01]  /*7b20*/  IMAD.SHL.U32 R2, R2, 0x40000, RZ ;  /* 0x0004000002027824 */ /* 0x000fe200078e00ff */
[----:B------:R-:W-:Y:S01]  /*7b30*/  LOP3.LUT R148, R151, R148, R8, 0xfe, !PT ;  /* 0x0000009497947212 */ /* 0x000fe200078efe08 */
[----:B------:R-:W-:Y:S01]  /*7b40*/  IMAD.SHL.U32 R151, R153, 0x20000, RZ ;  /* 0x0002000099977824 */ /* 0x000fe200078e00ff */
[----:B------:R-:W-:Y:S02]  /*7b50*/  SHF.R.U64 R4, R144, R149, R145 ;  /* 0x0000009590047219 */ /* 0x000fe40000001291 */
[----:B------:R-:W-:-:S02]  /*7b60*/  LOP3.LUT R152, R152, R9, R154, 0xfe, !PT ;  /* 0x0000000998987212 */ /* 0x000fc400078efe9a */
[----:B------:R-:W-:Y:S01]  /*7b70*/  IADD3 R5, PT, PT, -R5, 0x40, RZ ;  /* 0x0000004005057810 */ /* 0x000fe20007ffe1ff */
[----:B------:R-:W0:Y:S01]  /*7b80*/  LDC.64 R8, c[0x3][0xcf0] ;  /* 0x00c33c00ff087b82 */ /* 0x000e220000000a00 */
[--C-:B------:R-:W-:Y:S02]  /*7b90*/  SHF.R.U64 R149, R144, R155, R145.reuse ;  /* 0x0000009b90957219 */ /* 0x100fe40000001291 */
[----:B--2---:R-:W-:Y:S02]  /*7ba0*/  IADD3 R155, PT, PT, -R6, 0x40, RZ ;  /* 0x00000040069b7810 */ /* 0x004fe40007ffe1ff */
[----:B------:R-:W-:Y:S02]  /*7bb0*/  SHF.R.U64 R5, R144, R5, R145 ;  /* 0x0000000590057219 */ /* 0x000fe40000001291 */
[----:B------:R-:W-:Y:S02]  /*7bc0*/  LOP3.LUT R6, R4, 0x1, RZ, 0xc0, !PT ;  /* 0x0000000104067812 */ /* 0x000fe400078ec0ff */
[----:B------:R-:W-:-:S02]  /*7bd0*/  LOP3.LUT R149, R149, 0x1, RZ, 0xc0, !PT ;  /* 0x0000000195957812 */ /* 0x000fc400078ec0ff */
[----:B------:R-:W-:Y:S02]  /*7be0*/  LOP3.LUT R151, R151, R2, R148, 0xfe, !PT ;  /* 0x0000000297977212 */ /* 0x000fe400078efe94 */
[----:B------:R-:W1:Y:S01]  /*7bf0*/  LDC.64 R2, c[0x3][0xcf8] ;  /* 0x00c33e00ff027b82 */ /* 0x000e620000000a00 */
[----:B------:R-:W-:Y:S01]  /*7c00*/  SHF.R.U64 R148, R144, R155, R145 ;  /* 0x0000009b90947219 */ /* 0x000fe20000001291 */
[----:B------:R-:W-:Y:S01]  /*7c10*/  IMAD.SHL.U32 R4, R149, 0x8000, RZ ;  /* 0x0000800095047824 */ /* 0x000fe200078e00ff */
[----:B------:R-:W-:Y:S01]  /*7c20*/  LOP3.LUT R150, R5, 0x1, RZ, 0xc0, !PT ;  /* 0x0000000105967812 */ /* 0x000fe200078ec0ff */
[----:B------:R-:W-:Y:S01]  /*7c30*/  IMAD.U32 R5, R6, 0x10000, RZ ;  /* 0x0001000006057824 */ /* 0x000fe200078e00ff */
[----:B------:R-:W-:Y:S02]  /*7c40*/  LOP3.LUT R148, R148, 0x1, RZ, 0xc0, !PT ;  /* 0x0000000194947812 */ /* 0x000fe400078ec0ff */
[----:B------:R-:W-:Y:S02]  /*7c50*/  SHF.L.U64.HI R154, R153, 0x11, RZ ;  /* 0x00000011999a7819 */ /* 0x000fe400000102ff */
[----:B------:R-:W-:Y:S01]  /*7c60*/  LOP3.LUT R5, R4, R5, R151, 0xfe, !PT ;  /* 0x0000000504057212 */ /* 0x000fe200078efe97 */
[----:B------:R-:W-:-:S02]  /*7c70*/  IMAD.SHL.U32 R4, R150, 0x4000, RZ ;  /* 0x0000400096047824 */ /* 0x000fc400078e00ff */
[----:B------:R-:W-:Y:S01]  /*7c80*/  IMAD.SHL.U32 R153, R148, 0x2000, RZ ;  /* 0x0000200094997824 */ /* 0x000fe200078e00ff */
[----:B------:R-:W-:-:S04]  /*7c90*/  SHF.L.U64.HI R155, R6, 0x10, RZ ;  /* 0x00000010069b7819 */ /* 0x000fc800000102ff */
[----:B------:R-:W-:Y:S02]  /*7ca0*/  LOP3.LUT R153, R153, R4, R5, 0xfe, !PT ;  /* 0x0000000499997212 */ /* 0x000fe400078efe05 */
[----:B------:R-:W2:Y:S01]  /*7cb0*/  LDC.64 R4, c[0x3][0xd00] ;  /* 0x00c34000ff047b82 */ /* 0x000ea20000000a00 */
[----:B------:R-:W-:Y:S02]  /*7cc0*/  IADD3 R7, PT, PT, -R7, 0x40, RZ ;  /* 0x0000004007077810 */ /* 0x000fe40007ffe1ff */
[----:B0-----:R-:W-:Y:S02]  /*7cd0*/  IADD3 R151, PT, PT, -R8, 0x40, RZ ;  /* 0x0000004008977810 */ /* 0x001fe40007ffe1ff */
[----:B------:R-:W-:Y:S02]  /*7ce0*/  LOP3.LUT R152, R155, R154, R152, 0xfe, !PT ;  /* 0x0000009a9b987212 */ /* 0x000fe400078efe98 */
[C-C-:B------:R-:W-:Y:S02]  /*7cf0*/  SHF.R.U64 R154, R144.reuse, R7, R145.reuse ;  /* 0x00000007909a7219 */ /* 0x140fe40000001291 */
[----:B------:R-:W-:Y:S01]  /*7d00*/  SHF.R.U64 R8, R144, R151, R145 ;  /* 0x0000009790087219 */ /* 0x000fe20000001291 */
[----:B------:R-:W0:Y:S01]  /*7d10*/  LDC.64 R6, c[0x3][0xd08] ;  /* 0x00c34200ff067b82 */ /* 0x000e220000000a00 */
[----:B------:R-:W-:-:S02]  /*7d20*/  IADD3 R9, PT, PT, -R9, 0x40, RZ ;  /* 0x0000004009097810 */ /* 0x000fc40007ffe1ff */
[----:B------:R-:W-:Y:S02]  /*7d30*/  SHF.L.U64.HI R156, R149, 0xf, RZ ;  /* 0x0000000f959c7819 */ /* 0x000fe400000102ff */
[----:B-1----:R-:W-:Y:S02]  /*7d40*/  IADD3 R149, PT, PT, -R2, 0x40, RZ ;  /* 0x0000004002957810 */ /* 0x002fe40007ffe1ff */
[----:B------:R-:W-:Y:S02]  /*7d50*/  LOP3.LUT R151, R154, 0x1, RZ, 0xc0, !PT ;  /* 0x000000019a977812 */ /* 0x000fe400078ec0ff */
[----:B------:R-:W-:Y:S02]  /*7d60*/  LOP3.LUT R8, R8, 0x1, RZ, 0xc0, !PT ;  /* 0x0000000108087812 */ /* 0x000fe400078ec0ff */
[C-C-:B------:R-:W-:Y:S02]  /*7d70*/  SHF.R.U64 R2, R144.reuse, R9, R145.reuse ;  /* 0x0000000990027219 */ /* 0x140fe40000001291 */
[----:B------:R-:W-:Y:S01]  /*7d80*/  SHF.R.U64 R9, R144, R149, R145 ;  /* 0x0000009590097219 */ /* 0x000fe20000001291 */
[----:B------:R-:W-:Y:S01]  /*7d90*/  IMAD.SHL.U32 R155, R151, 0x1000, RZ ;  /* 0x00001000979b7824 */ /* 0x000fe200078e00ff */
[----:B------:R-:W-:Y:S01]  /*7da0*/  SHF.L.U64.HI R157, R150, 0xe, RZ ;  /* 0x0000000e969d7819 */ /* 0x000fe200000102ff */
[----:B------:R-:W-:Y:S01]  /*7db0*/  IMAD.SHL.U32 R154, R8, 0x800, RZ ;  /* 0x00000800089a7824 */ /* 0x000fe200078e00ff */
[----:B------:R-:W-:-:S02]  /*7dc0*/  LOP3.LUT R149, R2, 0x1, RZ, 0xc0, !PT ;  /* 0x0000000102957812 */ /* 0x000fc400078ec0ff */
[----:B------:R-:W-:Y:S02]  /*7dd0*/  LOP3.LUT R9, R9, 0x1, RZ, 0xc0, !PT ;  /* 0x0000000109097812 */ /* 0x000fe400078ec0ff */
[----:B------:R-:W-:Y:S02]  /*7de0*/  LOP3.LUT R150, R157, R156, R152, 0xfe, !PT ;  /* 0x0000009c9d967212 */ /* 0x000fe400078efe98 */
[----:B------:R-:W-:Y:S01]  /*7df0*/  SHF.L.U64.HI R152, R148, 0xd, RZ ;  /* 0x0000000d94987819 */ /* 0x000fe200000102ff */
[----:B------:R-:W-:Y:S01]  /*7e00*/  IMAD.SHL.U32 R148, R149, 0x400, RZ ;  /* 0x0000040095947824 */ /* 0x000fe200078e00ff */
[----:B------:R-:W-:Y:S01]  /*7e10*/  SHF.L.U64.HI R157, R151, 0xc, RZ ;  /* 0x0000000c979d7819 */ /* 0x000fe200000102ff */
[----:B------:R-:W-:Y:S01]  /*7e20*/  IMAD.SHL.U32 R151, R9, 0x200, RZ ;  /* 0x0000020009977824 */ /* 0x000fe200078e00ff */
[----:B------:R-:W-:Y:S02]  /*7e30*/  LOP3.LUT R154, R154, R155, R153, 0xfe, !PT ;  /* 0x0000009b9a9a7212 */ /* 0x000fe400078efe99 */
[----:B------:R-:W-:-:S02]  /*7e40*/  IADD3 R155, PT, PT, -R3, 0x40, RZ ;  /* 0x00000040039b7810 */ /* 0x000fc40007ffe1ff */
[----:B------:R-:W1:Y:S01]  /*7e50*/  LDC.64 R2, c[0x3][0xd10] ;  /* 0x00c34400ff027b82 */ /* 0x000e620000000a00 */
[----:B--2---:R-:W-:Y:S02]  /*7e60*/  IADD3 R153, PT, PT, -R4, 0x40, RZ ;  /* 0x0000004004997810 */ /* 0x004fe40007ffe1ff */
[----:B------:R-:W-:Y:S02]  /*7e70*/  LOP3.LUT R151, R151, R148, R154, 0xfe, !PT ;  /* 0x0000009497977212 */ /* 0x000fe400078efe9a */
[C-C-:B------:R-:W-:Y:S02]  /*7e80*/  SHF.R.U64 R148, R144.reuse, R153, R145.reuse ;  /* 0x0000009990947219 */ /* 0x140fe40000001291 */
[----:B------:R-:W-:Y:S02]  /*7e90*/  IADD3 R153, PT, PT, -R5, 0x40, RZ ;  /* 0x0000004005997810 */ /* 0x000fe40007ffe1ff */
[----:B------:R-:W-:Y:S01]  /*7ea0*/  LOP3.LUT R152, R157, R152, R150, 0xfe, !PT ;  /* 0x000000989d987212 */ /* 0x000fe200078efe96 */
[----:B------:R-:W2:Y:S01]  /*7eb0*/  LDC.64 R4, c[0x3][0xd18] ;  /* 0x00c34600ff047b82 */ /* 0x000ea20000000a00 */
[----:B------:R-:W-:-:S02]  /*7ec0*/  SHF.R.U64 R150, R144, R155, R145 ;  /* 0x0000009b90967219 */ /* 0x000fc40000001291 */
[----:B------:R-:W-:Y:S02]  /*7ed0*/  LOP3.LUT R148, R148, 0x1, RZ, 0xc0, !PT ;  /* 0x0000000194947812 */ /* 0x000fe400078ec0ff */
[----:B------:R-:W-:Y:S02]  /*7ee0*/  LOP3.LUT R150, R150, 0x1, RZ, 0xc0, !PT ;  /* 0x0000000196967812 */ /* 0x000fe400078ec0ff */
[----:B------:R-:W-:Y:S02]  /*7ef0*/  SHF.L.U64.HI R8, R8, 0xb, RZ ;  /* 0x0000000b08087819 */ /* 0x000fe400000102ff */
[----:B------:R-:W-:Y:S02]  /*7f00*/  SHF.L.U64.HI R155, R149, 0xa, RZ ;  /* 0x0000000a959b7819 */ /* 0x000fe400000102ff */
[----:B0-----:R-:W-:Y:S01]  /*7f10*/  IADD3 R149, PT, PT, -R6, 0x40, RZ ;  /* 0x0000004006957810 */ /* 0x001fe20007ffe1ff */
[----:B------:R-:W-:Y:S01]  /*7f20*/  IMAD.SHL.U32 R6, R150, 0x100, RZ ;  /* 0x0000010096067824 */ /* 0x000fe200078e00ff */
[----:B------:R-:W-:Y:S01]  /*7f30*/  LOP3.LUT R152, R155, R8, R152, 0xfe, !PT ;  /* 0x000000089b987212 */ /* 0x000fe200078efe98 */
[----:B------:R-:W-:Y:S01]  /*7f40*/  IMAD.SHL.U32 R154, R148, 0x80, RZ ;  /* 0x00000080949a7824 */ /* 0x000fe200078e00ff */
[----:B------:R-:W-:-:S02]  /*7f50*/  SHF.R.U64 R8, R144, R149, R145 ;  /* 0x0000009590087219 */ /* 0x000fc40000001291 */
[----:B------:R-:W-:Y:S02]  /*7f60*/  SHF.R.U64 R153, R144, R153, R145 ;  /* 0x0000009990997219 */ /* 0x000fe40000001291 */
[----:B------:R-:W-:Y:S02]  /*7f70*/  LOP3.LUT R154, R154, R6, R151, 0xfe, !PT ;  /* 0x000000069a9a7212 */ /* 0x000fe400078efe97 */
[----:B------:R-:W-:Y:S02]  /*7f80*/  LOP3.LUT R6, R8, 0x1, RZ, 0xc0, !PT ;  /* 0x0000000108067812 */ /* 0x000fe400078ec0ff */
[----:B------:R-:W-:Y:S02]  /*7f90*/  IADD3 R149, PT, PT, -R7, 0x40, RZ ;  /* 0x0000004007957810 */ /* 0x000fe40007ffe1ff */
[----:B------:R-:W-:Y:S02]  /*7fa0*/  SHF.L.U64.HI R151, R9, 0x9, RZ ;  /* 0x0000000909977819 */ /* 0x000fe400000102ff */
[----:B------:R-:W-:-:S02]  /*7fb0*/  SHF.L.U64.HI R8, R150, 0x8, RZ ;  /* 0x0000000896087819 */ /* 0x000fc400000102ff */
[----:B------:R-:W-:Y:S02]  /*7fc0*/  LOP3.LUT R7, R153, 0x1, RZ, 0xc0, !PT ;  /* 0x0000000199077812 */ /* 0x000fe400078ec0ff */
[----:B-1----:R-:W-:Y:S02]  /*7fd0*/  IADD3 R9, PT, PT, -R2, 0x40, RZ ;  /* 0x0000004002097810 */ /* 0x002fe40007ffe1ff */
[----:B------:R-:W-:Y:S01]  /*7fe0*/  LOP3.LUT R8, R8, R151, R152, 0xfe, !PT ;  /* 0x0000009708087212 */ /* 0x000fe200078efe98 */
[----:B------:R-:W-:Y:S01]  /*7ff0*/  IMAD.SHL.U32 R153, R7, 0x40, RZ ;  /* 0x0000004007997824 */ /* 0x000fe200078e00ff */
[C-C-:B------:R-:W-:Y:S02]  /*8000*/  SHF.R.U64 R149, R144.reuse, R149, R145.reuse ;  /* 0x0000009590957219 */ /* 0x140fe40000001291 */
[----:B------:R-:W-:Y:S02]  /*8010*/  SHF.R.U64 R2, R144, R9, R145 ;  /* 0x0000000990027219 */ /* 0x000fe40000001291 */
[----:B------:R-:W-:-:S02]  /*8020*/  SHF.L.U64.HI R152, R148, 0x7, RZ ;  /* 0x0000000794987819 */ /* 0x000fc400000102ff */
[----:B------:R-:W-:Y:S02]  /*8030*/  SHF.L.U64.HI R151, R7, 0x6, RZ ;  /* 0x0000000607977819 */ /* 0x000fe400000102ff */
[----:B------:R-:W-:Y:S02]  /*8040*/  IADD3 R3, PT, PT, -R3, 0x40, RZ ;  /* 0x0000004003037810 */ /* 0x000fe40007ffe1ff */
[----:B--2---:R-:W-:Y:S01]  /*8050*/  IADD3 R7, PT, PT, -R4, 0x40, RZ ;  /* 0x0000004004077810 */ /* 0x004fe20007ffe1ff */
[----:B------:R-:W-:Y:S01]  /*8060*/  IMAD.SHL.U32 R150, R6, 0x20, RZ ;  /* 0x0000002006967824 */ /* 0x000fe200078e00ff */
[----:B------:R-:W-:Y:S02]  /*8070*/  LOP3.LUT R149, R149, 0x1, RZ, 0xc0, !PT ;  /* 0x0000000195957812 */ /* 0x000fe400078ec0ff */
[----:B------:R-:W-:Y:S02]  /*8080*/  LOP3.LUT R2, R2, 0x1, RZ, 0xc0, !PT ;  /* 0x0000000102027812 */ /* 0x000fe400078ec0ff */
[----:B------:R-:W-:-:S02]  /*8090*/  LOP3.LUT R152, R151, R152, R8, 0xfe, !PT ;  /* 0x0000009897987212 */ /* 0x000fc400078efe08 */
[C-C-:B------:R-:W-:Y:S02]  /*80a0*/  SHF.R.U64 R8, R144.reuse, R3, R145.reuse ;  /* 0x0000000390087219 */ /* 0x140fe40000001291 */
[----:B------:R-:W-:Y:S01]  /*80b0*/  SHF.R.U64 R3, R144, R7, R145 ;  /* 0x0000000790037219 */ /* 0x000fe20000001291 */
[----:B------:R-:W-:Y:S01]  /*80c0*/  IMAD.SHL.U32 R4, R149, 0x10, RZ ;  /* 0x0000001095047824 */ /* 0x000fe200078e00ff */
[----:B------:R-:W-:Y:S01]  /*80d0*/  LOP3.LUT R150, R150, R153, R154, 0xfe, !PT ;  /* 0x0000009996967212 */ /* 0x000fe200078efe9a */
[----:B------:R-:W-:Y:S01]  /*80e0*/  IMAD.SHL.U32 R9, R2, 0x8, RZ ;  /* 0x0000000802097824 */ /* 0x000fe200078e00ff */
[----:B------:R-:W-:Y:S02]  /*80f0*/  LOP3.LUT R8, R8, 0x1, RZ, 0xc0, !PT ;  /* 0x0000000108087812 */ /* 0x000fe400078ec0ff */
[----:B------:R-:W-:Y:S02]  /*8100*/  LOP3.LUT R3, R3, 0x1, RZ, 0xc0, !PT ;  /* 0x0000000103037812 */ /* 0x000fe400078ec0ff */
[----:B------:R-:W-:Y:S01]  /*8110*/  LOP3.LUT R9, R9, R4, R150, 0xfe, !PT ;  /* 0x0000000409097212 */ /* 0x000fe200078efe96 */
[----:B------:R-:W-:Y:S01]  /*8120*/  IMAD.SHL.U32 R7, R8, 0x4, RZ ;  /* 0x0000000408077824 */ /* 0x000fe200078e00ff */
[----:B------:R-:W-:Y:S01]  /*8130*/  IADD3 R5, PT, PT, -R5, 0x40, RZ ;  /* 0x0000004005057810 */ /* 0x000fe20007ffe1ff */
[----:B------:R-:W-:Y:S01]  /*8140*/  IMAD.SHL.U32 R4, R3, 0x2, RZ ;  /* 0x0000000203047824 */ /* 0x000fe200078e00ff */
[----:B------:R-:W-:-:S02]  /*8150*/  SHF.L.U64.HI R151, R6, 0x5, RZ ;  /* 0x0000000506977819 */ /* 0x000fc400000102ff */
[----:B------:R-:W-:Y:S02]  /*8160*/  SHF.L.U64.HI R148, R149, 0x4, RZ ;  /* 0x0000000495947819 */ /* 0x000fe400000102ff */
[----:B------:R-:W-:Y:S02]  /*8170*/  SHF.R.U64 R5, R144, R5, R145 ;  /* 0x0000000590057219 */ /* 0x000fe40000001291 */
[----:B------:R-:W-:Y:S02]  /*8180*/  LOP3.LUT R4, R4, R7, R9, 0xfe, !PT ;  /* 0x0000000704047212 */ /* 0x000fe400078efe09 */
[----:B------:R-:W-:Y:S02]  /*8190*/  LOP3.LUT R148, R148, R151, R152, 0xfe, !PT ;  /* 0x0000009794947212 */ /* 0x000fe400078efe98 */
[----:B------:R-:W-:Y:S02]  /*81a0*/  SHF.L.U64.HI R7, R2, 0x3, RZ ;  /* 0x0000000302077819 */ /* 0x000fe400000102ff */
[----:B------:R-:W-:-:S02]  /*81b0*/  SHF.L.U64.HI R6, R8, 0x2, RZ ;  /* 0x0000000208067819 */ /* 0x000fc400000102ff */
[----:B------:R-:W-:Y:S02]  /*81c0*/  LOP3.LUT R2, R4, 0x1, R5, 0xf8, !PT ;  /* 0x0000000104027812 */ /* 0x000fe400078ef805 */
[----:B------:R-:W-:Y:S02]  /*81d0*/  LOP3.LUT R4, R6, R7, R148, 0xfe, !PT ;  /* 0x0000000706047212 */ /* 0x000fe400078efe94 */
[----:B------:R-:W-:Y:S02]  /*81e0*/  SHF.L.U64.HI R3, R3, 0x1, RZ ;  /* 0x0000000103037819 */ /* 0x000fe400000102ff */
[----:B---3--:R-:W-:Y:S02]  /*81f0*/  ISETP.NE.U32.AND P0, PT, R2, R146, PT ;  /* 0x000000920200720c */ /* 0x008fe40003f05070 */
[----:B------:R-:W-:-:S04]  /*8200*/  LOP3.LUT R3, R3, R4, RZ, 0xfc, !PT ;  /* 0x0000000403037212 */ /* 0x000fc800078efcff */
[----:B------:R-:W-:-:S13]  /*8210*/  ISETP.NE.AND.EX P0, PT, R3, R147, PT, P0 ;  /* 0x000000930300720c */ /* 0x000fda0003f05300 */
[----:B------:R-:W0:Y:S08]  /*8220*/  @!P0 LDC.64 R6, c[0x0][0x390] ;  /* 0x0000e400ff068b82 */ /* 0x000e300000000a00 */
[----:B------:R-:W1:Y:S01]  /*8230*/  @!P0 LDC.64 R4, c[0x4][RZ] ;  /* 0x01000000ff048b82 */ /* 0x000e620000000a00 */
[----:B------:R-:W-:-:S05]  /*8240*/  IADD3 R116, P1, PT, R116, 0x1, RZ ;  /* 0x0000000174747810 */ /* 0x000fca0007f3e0ff */
[----:B------:R-:W-:-:S05]  /*8250*/  IMAD.X R115, RZ, RZ, R115, P1 ;  /* 0x000000ffff737224 */ /* 0x000fca00008e0673 */
[-CC-:B------:R-:W-:Y:S02]  /*8260*/  SHF.R.U64 R8, R116, R118.reuse, R115.reuse ;  /* 0x0000007674087219 */ /* 0x180fe40000001273 */
[----:B------:R-:W-:Y:S01]  /*8270*/  SHF.R.U32.HI R9, RZ, R118, R115 ;  /* 0x00000076ff097219 */ /* 0x000fe20000011673 */
[----:B0-----:R0:W-:Y:S01]  /*8280*/  @!P0 STG.E.64 desc[UR38][R6.64], R2 ;  /* 0x0000000206008986 */ /* 0x0011e2000c101b26 */
[----:B------:R-:W-:-:S03]  /*8290*/  ISETP.EQ.U32.AND P1, PT, R8, RZ, PT ;  /* 0x000000ff0800720c */ /* 0x000fc60003f22070 */
[----:B------:R0:W-:Y:S04]  /*82a0*/  @!P0 STG.E.64 desc[UR38][R6.64+0x8], R142 ;  /* 0x0000088e06008986 */ /* 0x0001e8000c101b26 */
[----:B-1----:R0:W-:Y:S01]  /*82b0*/  @!P0 STG.E desc[UR38][R4.64], RZ ;  /* 0x000000ff04008986 */ /* 0x0021e2000c101926 */
[----:B------:R-:W-:-:S13]  /*82c0*/  ISETP.EQ.AND.EX P1, PT, R9, RZ, PT, P1 ;  /* 0x000000ff0900720c */ /* 0x000fda0003f22310 */
[----:B0-----:R-:W-:Y:S05]  /*82d0*/  @P0 BRA P1, `(.L_x_3) ;  /* 0xffffff9000ac0947 */ /* 0x001fea000083ffff */
[----:B------:R-:W-:Y:S05]  /*82e0*/  BSYNC.RECONVERGENT B0 ;  /* 0x0000000000007941 */ /* 0x000fea0003800200 */
.L_x_0:
[----:B------:R-:W-:Y:S05]  /*82f0*/  EXIT ;  /* 0x000000000000794d */ /* 0x000fea0003800000 */
.L_x_4:
[----:B------:R-:W-:-:S00]  /*8300*/  BRA `(.L_x_4) ;  /* 0xfffffffc00fc7947 */ /* 0x000fc0000383ffff */
[----:B------:R-:W-:-:S00]  /*8310*/  NOP ;  /* 0x0000000000007918 */ /* 0x000fc00000000000 */
        /* <DEDUP_REMOVED lines=14> */
.L_x_5:


//--------------------- .nv.global.init           --------------------------
	.section	.nv.global.init,"aw",@progbits
	.align	4
.nv.global.init:
	.type		work,@object
	.size		work,(.L_8 - work)
work:
        /*0000*/ 	.byte	0x01, 0x00, 0x00, 0x00
.L_8:


//--------------------- .nv.shared.reserved.0     --------------------------
	.section	.nv.shared.reserved.0,"aw",@nobits
	.weak		__nv_reservedSMEM_offset_0_alias
	.size		__nv_reservedSMEM_offset_0_alias, 0, 64
	.other		__nv_reservedSMEM_offset_0_alias,@"STO_CUDA_RESERVED_SHARED STV_DEFAULT"
__nv_reservedSMEM_offset_0_alias:
	.zero		0
	.zero		64


//--------------------- .nv.constant0._Z9desKernelPKmS0_Pmi --------------------------
	.section	.nv.constant0._Z9desKernelPKmS0_Pmi,"a",@progbits
	.sectionflags	@""
	.align	4
.nv.constant0._Z9desKernelPKmS0_Pmi:
	.zero		924


//--------------------- SYMBOLS --------------------------

	.type		.nv.reservedSmem.offset0,@object
	.size		.nv.reservedSmem.offset0,0x4
